	.target	sm_80

	.elftype	@"ET_EXEC"


//--------------------- .note.nv.tkinfo           --------------------------
	.section	.note.nv.tkinfo,"",@"SHT_NOTE"
	.sectionflags	@"SHF_NOTE_NV_TKINFO"
	.tkinfo
        /*0018*/ 	.word	0x00000002
        /*0030*/ 	.string	""
        /*0030*/ 	.string	"ptxas"
        /*0030*/ 	.string	"Cuda compilation tools, release 13.0, V13.0.88"
        /*0030*/ 	.string	"Build cuda_13.0.r13.0/compiler.36424714_0"
        /*0030*/ 	.string	"-v  -suppress-debug-info  -lineinfo  -arch sm_80 "



//--------------------- .note.nv.cuinfo           --------------------------
	.section	.note.nv.cuinfo,"",@"SHT_NOTE"
	.sectionflags	@"SHF_NOTE_NV_CUINFO"
        /*0018*/ 	.short	0x0002
        /*001a*/ 	.short	0x0050
        /*001c*/ 	.short	0x0082
	.zero		2


//--------------------- .nv.info                  --------------------------
	.section	.nv.info,"",@"SHT_CUDA_INFO"
	.align	4


	//----- nvinfo : EIATTR_REGCOUNT
	.align		4
        /*0000*/ 	.byte	0x04, 0x2f
        /*0002*/ 	.short	(.L_1 - .L_0)
	.align		4
.L_0:
        /*0004*/ 	.word	index@(matmul_kernel)
        /*0008*/ 	.word	0x000000fb


	//----- nvinfo : EIATTR_FRAME_SIZE
	.align		4
.L_1:
        /*000c*/ 	.byte	0x04, 0x11
        /*000e*/ 	.short	(.L_3 - .L_2)
	.align		4
.L_2:
        /*0010*/ 	.word	index@(matmul_kernel)
        /*0014*/ 	.word	0x00000000


	//----- nvinfo : EIATTR_MIN_STACK_SIZE
	.align		4
.L_3:
        /*0018*/ 	.byte	0x04, 0x12
        /*001a*/ 	.short	(.L_5 - .L_4)
	.align		4
.L_4:
        /*001c*/ 	.word	index@(matmul_kernel)
        /*0020*/ 	.word	0x00000000
.L_5:


//--------------------- .nv.info.matmul_kernel    --------------------------
	.section	.nv.info.matmul_kernel,"",@"SHT_CUDA_INFO"
	.sectionflags	@""
	.align	4


	//----- nvinfo : EIATTR_CUDA_API_VERSION
	.align		4
        /*0000*/ 	.byte	0x04, 0x37
        /*0002*/ 	.short	(.L_7 - .L_6)
.L_6:
        /*0004*/ 	.word	0x00000082


	//----- nvinfo : EIATTR_SW2861232_WAR
	.align		4
.L_7:
        /*0008*/ 	.byte	0x01, 0x35
	.zero		2


	//----- nvinfo : EIATTR_PARAM_CBANK
	.align		4
        /*000c*/ 	.byte	0x04, 0x0a
        /*000e*/ 	.short	(.L_9 - .L_8)
	.align		4
.L_8:
        /*0010*/ 	.word	index@(.nv.constant0.matmul_kernel)
        /*0014*/ 	.short	0x0160
        /*0016*/ 	.short	0x0050


	//----- nvinfo : EIATTR_CBANK_PARAM_SIZE
	.align		4
.L_9:
        /*0018*/ 	.byte	0x03, 0x19
        /*001a*/ 	.short	0x0050


	//----- nvinfo : EIATTR_KPARAM_INFO
	.align		4
        /*001c*/ 	.byte	0x04, 0x17
        /*001e*/ 	.short	(.L_11 - .L_10)
.L_10:
        /*0020*/ 	.word	0x00000000
        /*0024*/ 	.short	0x000d
        /*0026*/ 	.short	0x0048
        /*0028*/ 	.byte	0x00, 0xf4, 0x21, 0x00


	//----- nvinfo : EIATTR_KPARAM_INFO
	.align		4
.L_11:
        /*002c*/ 	.byte	0x04, 0x17
        /*002e*/ 	.short	(.L_13 - .L_12)
.L_12:
        /*0030*/ 	.word	0x00000000
        /*0034*/ 	.short	0x000c
        /*0036*/ 	.short	0x0040
        /*0038*/ 	.byte	0x00, 0xf4, 0x21, 0x00


	//----- nvinfo : EIATTR_KPARAM_INFO
	.align		4
.L_13:
        /*003c*/ 	.byte	0x04, 0x17
        /*003e*/ 	.short	(.L_15 - .L_14)
.L_14:
        /*0040*/ 	.word	0x00000000
        /*0044*/ 	.short	0x000b
        /*0046*/ 	.short	0x0038
        /*0048*/ 	.byte	0x00, 0xf0, 0x11, 0x00


	//----- nvinfo : EIATTR_KPARAM_INFO
	.align		4
.L_15:
        /*004c*/ 	.byte	0x04, 0x17
        /*004e*/ 	.short	(.L_17 - .L_16)
.L_16:
        /*0050*/ 	.word	0x00000000
        /*0054*/ 	.short	0x000a
        /*0056*/ 	.short	0x0034
        /*0058*/ 	.byte	0x00, 0xf0, 0x11, 0x00


	//----- nvinfo : EIATTR_KPARAM_INFO
	.align		4
.L_17:
        /*005c*/ 	.byte	0x04, 0x17
        /*005e*/ 	.short	(.L_19 - .L_18)
.L_18:
        /*0060*/ 	.word	0x00000000
        /*0064*/ 	.short	0x0009
        /*0066*/ 	.short	0x0030
        /*0068*/ 	.byte	0x00, 0xf0, 0x11, 0x00


	//----- nvinfo : EIATTR_KPARAM_INFO
	.align		4
.L_19:
        /*006c*/ 	.byte	0x04, 0x17
        /*006e*/ 	.short	(.L_21 - .L_20)
.L_20:
        /*0070*/ 	.word	0x00000000
        /*0074*/ 	.short	0x0008
        /*0076*/ 	.short	0x002c
        /*0078*/ 	.byte	0x00, 0xf0, 0x11, 0x00


	//----- nvinfo : EIATTR_KPARAM_INFO
	.align		4
.L_21:
        /*007c*/ 	.byte	0x04, 0x17
        /*007e*/ 	.short	(.L_23 - .L_22)
.L_22:
        /*0080*/ 	.word	0x00000000
        /*0084*/ 	.short	0x0007
        /*0086*/ 	.short	0x0028
        /*0088*/ 	.byte	0x00, 0xf0, 0x11, 0x00


	//----- nvinfo : EIATTR_KPARAM_INFO
	.align		4
.L_23:
        /*008c*/ 	.byte	0x04, 0x17
        /*008e*/ 	.short	(.L_25 - .L_24)
.L_24:
        /*0090*/ 	.word	0x00000000
        /*0094*/ 	.short	0x0006
        /*0096*/ 	.short	0x0024
        /*0098*/ 	.byte	0x00, 0xf0, 0x11, 0x00


	//----- nvinfo : EIATTR_KPARAM_INFO
	.align		4
.L_25:
        /*009c*/ 	.byte	0x04, 0x17
        /*009e*/ 	.short	(.L_27 - .L_26)
.L_26:
        /*00a0*/ 	.word	0x00000000
        /*00a4*/ 	.short	0x0005
        /*00a6*/ 	.short	0x0020
        /*00a8*/ 	.byte	0x00, 0xf0, 0x11, 0x00


	//----- nvinfo : EIATTR_KPARAM_INFO
	.align		4
.L_27:
        /*00ac*/ 	.byte	0x04, 0x17
        /*00ae*/ 	.short	(.L_29 - .L_28)
.L_28:
        /*00b0*/ 	.word	0x00000000
        /*00b4*/ 	.short	0x0004
        /*00b6*/ 	.short	0x001c
        /*00b8*/ 	.byte	0x00, 0xf0, 0x11, 0x00


	//----- nvinfo : EIATTR_KPARAM_INFO
	.align		4
.L_29:
        /*00bc*/ 	.byte	0x04, 0x17
        /*00be*/ 	.short	(.L_31 - .L_30)
.L_30:
        /*00c0*/ 	.word	0x00000000
        /*00c4*/ 	.short	0x0003
        /*00c6*/ 	.short	0x0018
        /*00c8*/ 	.byte	0x00, 0xf0, 0x11, 0x00


	//----- nvinfo : EIATTR_KPARAM_INFO
	.align		4
.L_31:
        /*00cc*/ 	.byte	0x04, 0x17
        /*00ce*/ 	.short	(.L_33 - .L_32)
.L_32:
        /*00d0*/ 	.word	0x00000000
        /*00d4*/ 	.short	0x0002
        /*00d6*/ 	.short	0x0010
        /*00d8*/ 	.byte	0x00, 0xf4, 0x21, 0x00


	//----- nvinfo : EIATTR_KPARAM_INFO
	.align		4
.L_33:
        /*00dc*/ 	.byte	0x04, 0x17
        /*00de*/ 	.short	(.L_35 - .L_34)
.L_34:
        /*00e0*/ 	.word	0x00000000
        /*00e4*/ 	.short	0x0001
        /*00e6*/ 	.short	0x0008
        /*00e8*/ 	.byte	0x00, 0xf4, 0x21, 0x00


	//----- nvinfo : EIATTR_KPARAM_INFO
	.align		4
.L_35:
        /*00ec*/ 	.byte	0x04, 0x17
        /*00ee*/ 	.short	(.L_37 - .L_36)
.L_36:
        /*00f0*/ 	.word	0x00000000
        /*00f4*/ 	.short	0x0000
        /*00f6*/ 	.short	0x0000
        /*00f8*/ 	.byte	0x00, 0xf4, 0x21, 0x00


	//----- nvinfo : EIATTR_MAXREG_COUNT
	.align		4
.L_37:
        /*00fc*/ 	.byte	0x03, 0x1b
        /*00fe*/ 	.short	0x00ff


	//----- nvinfo : EIATTR_NUM_BARRIERS
	.align		4
        /*0100*/ 	.byte	0x02, 0x4c
        /*0102*/ 	.byte	0x01
	.zero		1


	//----- nvinfo : EIATTR_MERCURY_ISA_VERSION
	.align		4
        /*0104*/ 	.byte	0x03, 0x5f
        /*0106*/ 	.short	0x0000


	//----- nvinfo : EIATTR_EXIT_INSTR_OFFSETS
	.align		4
        /*0108*/ 	.byte	0x04, 0x1c
        /*010a*/ 	.short	(.L_39 - .L_38)


	//   ....[0]....
.L_38:
        /*010c*/ 	.word	0x000079f0


	//   ....[1]....
        /*0110*/ 	.word	0x00007a20


	//----- nvinfo : EIATTR_REQNTID
	.align		4
.L_39:
        /*0114*/ 	.byte	0x04, 0x10
        /*0116*/ 	.short	(.L_41 - .L_40)
.L_40:
        /*0118*/ 	.word	0x00000100
        /*011c*/ 	.word	0x00000001
        /*0120*/ 	.word	0x00000001
.L_41:


//--------------------- .nv.callgraph             --------------------------
	.section	.nv.callgraph,"",@"SHT_CUDA_CALLGRAPH"
	.align	4
	.sectionentsize	8
	.align		4
        /*0000*/ 	.word	0x00000000
	.align		4
        /*0004*/ 	.word	0xffffffff
	.align		4
        /*0008*/ 	.word	0x00000000
	.align		4
        /*000c*/ 	.word	0xfffffffe
	.align		4
        /*0010*/ 	.word	0x00000000
	.align		4
        /*0014*/ 	.word	0xfffffffd
	.align		4
        /*0018*/ 	.word	0x00000000
	.align		4
        /*001c*/ 	.word	0xfffffffc


//--------------------- .nv.rel.action            --------------------------
	.section	.nv.rel.action,"",@"SHT_CUDA_RELOCINFO"
	.align	8
	.sectionentsize	8
        /*0000*/ 	.byte	0x73, 0x00, 0x00, 0x00, 0x00, 0x00, 0x00, 0x00, 0x00, 0x00, 0x00, 0x11, 0x25, 0x00, 0x05, 0x36


//--------------------- .nv.constant0.matmul_kernel --------------------------
	.section	.nv.constant0.matmul_kernel,"a",@progbits
	.sectionflags	@""
	.align	4
.nv.constant0.matmul_kernel:
	.zero		432


//--------------------- .text.matmul_kernel       --------------------------
	.section	.text.matmul_kernel,"ax",@progbits
	.sectioninfo	@"SHI_REGISTERS=251"
	.align	128
        .global         matmul_kernel
        .type           matmul_kernel,@function
        .size           matmul_kernel,(.L_x_4 - matmul_kernel)
        .other          matmul_kernel,@"STO_CUDA_ENTRY STV_DEFAULT"
matmul_kernel:
.text.matmul_kernel:
[----:B------:R-:W-:Y:S02]  /*0000*/  IMAD.MOV.U32 R1, RZ, RZ, c[0x0][0x28] ;  /* 0x00000a00ff017624 */ /* 0x000fe400078e00ff */
[----:B------:R-:W-:Y:S01]  /*0010*/  IMAD.MOV.U32 R0, RZ, RZ, c[0x0][0x17c] ;  /* 0x00005f00ff007624 */ /* 0x000fe200078e00ff */
[----:B------:R-:W0:Y:S01]  /*0020*/  S2R R5, SR_CTAID.X ;  /* 0x0000000000057919 */ /* 0x000e220000002500 */
[----:B------:R-:W-:Y:S01]  /*0030*/  IMAD.MOV.U32 R185, RZ, RZ, c[0x0][0x180] ;  /* 0x00006000ffb97624 */ /* 0x000fe200078e00ff */
[----:B------:R-:W-:Y:S02]  /*0040*/  ULDC.64 UR6, c[0x0][0x118] ;  /* 0x0000460000067ab9 */ /* 0x000fe40000000a00 */
[----:B------:R-:W-:Y:S01]  /*0050*/  IADD3 R0, R0, 0x7f, RZ ;  /* 0x0000007f00007810 */ /* 0x000fe20007ffe0ff */
[----:B------:R-:W1:Y:S01]  /*0060*/  S2R R167, SR_TID.X ;  /* 0x0000000000a77919 */ /* 0x000e620000002100 */
[----:B------:R-:W-:Y:S02]  /*0070*/  IADD3 R185, R185, 0x7f, RZ ;  /* 0x0000007fb9b97810 */ /* 0x000fe40007ffe0ff */
[----:B------:R-:W-:-:S04]  /*0080*/  SHF.R.S32.HI R3, RZ, 0x1f, R0 ;  /* 0x0000001fff037819 */ /* 0x000fc80000011400 */
[----:B------:R-:W-:-:S04]  /*0090*/  LEA.HI R3, R3, R0, RZ, 0x7 ;  /* 0x0000000003037211 */ /* 0x000fc800078f38ff */
[----:B------:R-:W-:-:S05]  /*00a0*/  SHF.R.S32.HI R3, RZ, 0x7, R3 ;  /* 0x00000007ff037819 */ /* 0x000fca0000011403 */
[----:B------:R-:W-:Y:S01]  /*00b0*/  IMAD.SHL.U32 R4, R3, 0x8, RZ ;  /* 0x0000000803047824 */ /* 0x000fe200078e00ff */
[----:B0-----:R-:W-:-:S04]  /*00c0*/  IABS R8, R5 ;  /* 0x0000000500087213 */ /* 0x001fc80000000000 */
[-C--:B------:R-:W-:Y:S02]  /*00d0*/  IABS R7, R4.reuse ;  /* 0x0000000400077213 */ /* 0x080fe40000000000 */
[----:B------:R-:W-:Y:S02]  /*00e0*/  IABS R10, R4 ;  /* 0x00000004000a7213 */ /* 0x000fe40000000000 */
[----:B------:R-:W0:Y:S01]  /*00f0*/  I2F.RP R0, R7 ;  /* 0x0000000700007306 */ /* 0x000e220000209400 */
[----:B-1----:R-:W-:Y:S02]  /*0100*/  SHF.R.U32.HI R194, RZ, 0x4, R167 ;  /* 0x00000004ffc27819 */ /* 0x002fe400000116a7 */
[C---:B------:R-:W-:Y:S02]  /*0110*/  LEA.HI R191, R167.reuse, 0x30, RZ, 0x1c ;  /* 0x00000030a7bf7811 */ /* 0x040fe400078fe0ff */
[----:B------:R-:W-:Y:S02]  /*0120*/  LEA.HI R187, R167, 0x70, RZ, 0x1c ;  /* 0x00000070a7bb7811 */ /* 0x000fe400078fe0ff */
[----:B------:R-:W-:Y:S01]  /*0130*/  SGXT.U32 R194, R194, 0x4 ;  /* 0x00000004c2c2781a */ /* 0x000fe20000000000 */
[----:B0-----:R-:W0:Y:S02]  /*0140*/  MUFU.RCP R0, R0 ;  /* 0x0000000000007308 */ /* 0x001e240000001000 */
[----:B0-----:R-:W-:Y:S01]  /*0150*/  IADD3 R2, R0, 0xffffffe, RZ ;  /* 0x0ffffffe00027810 */ /* 0x001fe20007ffe0ff */
[----:B------:R-:W-:-:S05]  /*0160*/  IMAD.MOV R0, RZ, RZ, -R10 ;  /* 0x000000ffff007224 */ /* 0x000fca00078e0a0a */
[----:B------:R0:W1:Y:S02]  /*0170*/  F2I.FTZ.U32.TRUNC.NTZ R3, R2 ;  /* 0x0000000200037305 */ /* 0x000064000021f000 */
[----:B0-----:R-:W-:Y:S02]  /*0180*/  IMAD.MOV.U32 R2, RZ, RZ, RZ ;  /* 0x000000ffff027224 */ /* 0x001fe400078e00ff */
[----:B-1----:R-:W-:-:S04]  /*0190*/  IMAD.MOV R6, RZ, RZ, -R3 ;  /* 0x000000ffff067224 */ /* 0x002fc800078e0a03 */
[----:B------:R-:W-:Y:S02]  /*01a0*/  IMAD R9, R6, R7, RZ ;  /* 0x0000000706097224 */ /* 0x000fe400078e02ff */
[----:B------:R-:W-:Y:S02]  /*01b0*/  IMAD.MOV.U32 R6, RZ, RZ, R8 ;  /* 0x000000ffff067224 */ /* 0x000fe400078e0008 */
[----:B------:R-:W-:-:S06]  /*01c0*/  IMAD.HI.U32 R3, R3, R9, R2 ;  /* 0x0000000903037227 */ /* 0x000fcc00078e0002 */
[----:B------:R-:W-:-:S04]  /*01d0*/  IMAD.HI.U32 R3, R3, R6, RZ ;  /* 0x0000000603037227 */ /* 0x000fc800078e00ff */
[----:B------:R-:W-:-:S05]  /*01e0*/  IMAD R0, R3, R0, R6 ;  /* 0x0000000003007224 */ /* 0x000fca00078e0206 */
[----:B------:R-:W-:-:S13]  /*01f0*/  ISETP.GT.U32.AND P1, PT, R7, R0, PT ;  /* 0x000000000700720c */ /* 0x000fda0003f24070 */
[----:B------:R-:W-:Y:S01]  /*0200*/  @!P1 IMAD.IADD R0, R0, 0x1, -R7 ;  /* 0x0000000100009824 */ /* 0x000fe200078e0a07 */
[----:B------:R-:W-:Y:S02]  /*0210*/  @!P1 IADD3 R3, R3, 0x1, RZ ;  /* 0x0000000103039810 */ /* 0x000fe40007ffe0ff */
[----:B------:R-:W-:Y:S02]  /*0220*/  ISETP.NE.AND P1, PT, R4, RZ, PT ;  /* 0x000000ff0400720c */ /* 0x000fe40003f25270 */
[----:B------:R-:W-:Y:S02]  /*0230*/  ISETP.GE.U32.AND P0, PT, R0, R7, PT ;  /* 0x000000070000720c */ /* 0x000fe40003f06070 */
[----:B------:R-:W-:-:S04]  /*0240*/  LOP3.LUT R0, R5, R4, RZ, 0x3c, !PT ;  /* 0x0000000405007212 */ /* 0x000fc800078e3cff */
[----:B------:R-:W-:Y:S01]  /*0250*/  ISETP.GE.AND P2, PT, R0, RZ, PT ;  /* 0x000000ff0000720c */ /* 0x000fe20003f46270 */
[----:B------:R-:W-:-:S05]  /*0260*/  IMAD.MOV.U32 R0, RZ, RZ, c[0x0][0x178] ;  /* 0x00005e00ff007624 */ /* 0x000fca00078e00ff */
[----:B------:R-:W-:Y:S02]  /*0270*/  IADD3 R0, R0, 0xf, RZ ;  /* 0x0000000f00007810 */ /* 0x000fe40007ffe0ff */
[----:B------:R-:W-:-:S04]  /*0280*/  @P0 IADD3 R3, R3, 0x1, RZ ;  /* 0x0000000103030810 */ /* 0x000fc80007ffe0ff */
[----:B------:R-:W-:Y:S02]  /*0290*/  MOV R2, R3 ;  /* 0x0000000300027202 */ /* 0x000fe40000000f00 */
[----:B------:R-:W-:-:S03]  /*02a0*/  SHF.R.S32.HI R3, RZ, 0x1f, R0 ;  /* 0x0000001fff037819 */ /* 0x000fc60000011400 */
[----:B------:R-:W-:Y:S01]  /*02b0*/  @!P2 IMAD.MOV R2, RZ, RZ, -R2 ;  /* 0x000000ffff02a224 */ /* 0x000fe200078e0a02 */
[----:B------:R-:W-:Y:S02]  /*02c0*/  @!P1 LOP3.LUT R2, RZ, R4, RZ, 0x33, !PT ;  /* 0x00000004ff029212 */ /* 0x000fe400078e33ff */
[----:B------:R-:W-:-:S03]  /*02d0*/  LEA.HI R3, R3, R0, RZ, 0x4 ;  /* 0x0000000003037211 */ /* 0x000fc600078f20ff */
[----:B------:R-:W-:Y:S02]  /*02e0*/  IMAD.SHL.U32 R6, R2, 0x8, RZ ;  /* 0x0000000802067824 */ /* 0x000fe400078e00ff */
[----:B------:R-:W-:-:S03]  /*02f0*/  IMAD.MOV R2, RZ, RZ, -R2 ;  /* 0x000000ffff027224 */ /* 0x000fc600078e0a02 */
[----:B------:R-:W-:Y:S01]  /*0300*/  LEA.HI.SX32 R3, R3, -R6, 0x1c ;  /* 0x8000000603037211 */ /* 0x000fe200078fe2ff */
[----:B------:R-:W-:-:S03]  /*0310*/  IMAD R4, R4, R2, R5 ;  /* 0x0000000204047224 */ /* 0x000fc600078e0205 */
[----:B------:R-:W-:Y:S02]  /*0320*/  IMNMX R11, R3, 0x8, PT ;  /* 0x00000008030b7817 */ /* 0x000fe40003800200 */
[----:B------:R-:W-:Y:S02]  /*0330*/  IABS R9, R4 ;  /* 0x0000000400097213 */ /* 0x000fe40000000000 */
[----:B------:R-:W-:-:S04]  /*0340*/  IABS R7, R11 ;  /* 0x0000000b00077213 */ /* 0x000fc80000000000 */
[----:B------:R-:W0:Y:S08]  /*0350*/  I2F.RP R0, R7 ;  /* 0x0000000700007306 */ /* 0x000e300000209400 */
[----:B0-----:R-:W0:Y:S02]  /*0360*/  MUFU.RCP R0, R0 ;  /* 0x0000000000007308 */ /* 0x001e240000001000 */
[----:B0-----:R-:W-:-:S06]  /*0370*/  IADD3 R3, R0, 0xffffffe, RZ ;  /* 0x0ffffffe00037810 */ /* 0x001fcc0007ffe0ff */
[----:B------:R-:W0:Y:S02]  /*0380*/  F2I.FTZ.U32.TRUNC.NTZ R3, R3 ;  /* 0x0000000300037305 */ /* 0x000e24000021f000 */
[----:B0-----:R-:W-:-:S04]  /*0390*/  IMAD.MOV R8, RZ, RZ, -R3 ;  /* 0x000000ffff087224 */ /* 0x001fc800078e0a03 */
[----:B------:R-:W-:Y:S01]  /*03a0*/  IMAD.MOV.U32 R2, RZ, RZ, R8 ;  /* 0x000000ffff027224 */ /* 0x000fe200078e0008 */
[----:B------:R-:W-:-:S03]  /*03b0*/  IABS R8, R11 ;  /* 0x0000000b00087213 */ /* 0x000fc60000000000 */
[----:B------:R-:W-:Y:S02]  /*03c0*/  IMAD R5, R2, R7, RZ ;  /* 0x0000000702057224 */ /* 0x000fe400078e02ff */
[----:B------:R-:W-:Y:S02]  /*03d0*/  IMAD.MOV.U32 R2, RZ, RZ, RZ ;  /* 0x000000ffff027224 */ /* 0x000fe400078e00ff */
[----:B------:R-:W-:Y:S02]  /*03e0*/  IMAD.MOV R0, RZ, RZ, -R8 ;  /* 0x000000ffff007224 */ /* 0x000fe400078e0a08 */
[----:B------:R-:W-:Y:S01]  /*03f0*/  IMAD.HI.U32 R2, R3, R5, R2 ;  /* 0x0000000503027227 */ /* 0x000fe200078e0002 */
[----:B------:R-:W-:-:S05]  /*0400*/  LOP3.LUT R3, R167, 0xf, RZ, 0xc0, !PT ;  /* 0x0000000fa7037812 */ /* 0x000fca00078ec0ff */
        /* <DEDUP_REMOVED lines=8> */
[----:B------:R-:W-:-:S07]  /*0490*/  ISETP.GE.AND P2, PT, R0, RZ, PT ;  /* 0x000000ff0000720c */ /* 0x000fce0003f46270 */
[----:B------:R-:W-:Y:S02]  /*04a0*/  @P0 IADD3 R2, R2, 0x1, RZ ;  /* 0x0000000102020810 */ /* 0x000fe40007ffe0ff */
[----:B------:R-:W-:-:S04]  /*04b0*/  ISETP.GT.AND P0, PT, R185, 0x7f, PT ;  /* 0x0000007fb900780c */ /* 0x000fc80003f04270 */
[----:B------:R-:W-:Y:S02]  /*04c0*/  @!P2 IADD3 R2, -R2, RZ, RZ ;  /* 0x000000ff0202a210 */ /* 0x000fe40007ffe1ff */
[----:B------:R-:W-:-:S05]  /*04d0*/  @!P1 LOP3.LUT R2, RZ, R11, RZ, 0x33, !PT ;  /* 0x0000000bff029212 */ /* 0x000fca00078e33ff */
[----:B------:R-:W-:Y:S02]  /*04e0*/  IMAD.MOV R0, RZ, RZ, -R2 ;  /* 0x000000ffff007224 */ /* 0x000fe400078e0a02 */
[----:B------:R-:W-:Y:S01]  /*04f0*/  @!P0 IMAD.SHL.U32 R168, R167, 0x20, RZ ;  /* 0x00000020a7a88824 */ /* 0x000fe200078e00ff */
[----:B------:R-:W-:Y:S01]  /*0500*/  @!P0 CS2R R60, SRZ ;  /* 0x00000000003c8805 */ /* 0x000fe2000001ff00 */
[----:B------:R-:W-:Y:S01]  /*0510*/  IMAD R0, R11, R0, R4 ;  /* 0x000000000b007224 */ /* 0x000fe200078e0204 */
[----:B------:R-:W-:Y:S01]  /*0520*/  @!P0 CS2R R62, SRZ ;  /* 0x00000000003e8805 */ /* 0x000fe2000001ff00 */
[----:B------:R-:W-:Y:S01]  /*0530*/  IMAD.SHL.U32 R155, R2, 0x80, RZ ;  /* 0x00000080029b7824 */ /* 0x000fe200078e00ff */
[----:B------:R-:W-:Y:S01]  /*0540*/  @!P0 LOP3.LUT R168, R168, 0x60, RZ, 0xc0, !PT ;  /* 0x00000060a8a88812 */ /* 0x000fe200078ec0ff */
[----:B------:R-:W-:-:S04]  /*0550*/  IMAD.IADD R0, R6, 0x1, R0 ;  /* 0x0000000106007824 */ /* 0x000fc800078e0200 */
[----:B------:R-:W-:Y:S01]  /*0560*/  IMAD R156, R0, 0x10, R3 ;  /* 0x00000010009c7824 */ /* 0x000fe200078e0203 */
[----:B------:R-:W-:Y:S05]  /*0570*/  @!P0 BRA `(.L_x_0) ;  /* 0x00006fb000008947 */ /* 0x000fea0003800000 */
[----:B------:R-:W-:Y:S01]  /*0580*/  IABS R0, c[0x0][0x17c] ;  /* 0x00005f0000007a13 */ /* 0x000fe20000000000 */
[C---:B------:R-:W-:Y:S01]  /*0590*/  IMAD.SHL.U32 R168, R167.reuse, 0x20, RZ ;  /* 0x00000020a7a87824 */ /* 0x040fe200078e00ff */
[--C-:B------:R-:W-:Y:S01]  /*05a0*/  SHF.R.U32.HI R4, RZ, 0x7, R167.reuse ;  /* 0x00000007ff047819 */ /* 0x100fe200000116a7 */
[----:B------:R-:W-:Y:S01]  /*05b0*/  IMAD.MOV.U32 R166, RZ, RZ, c[0x0][0x18c] ;  /* 0x00006300ffa67624 */ /* 0x000fe200078e00ff */
[----:B------:R-:W0:Y:S01]  /*05c0*/  I2F.RP R3, R0 ;  /* 0x0000000000037306 */ /* 0x000e220000209400 */
[----:B------:R-:W-:Y:S01]  /*05d0*/  LOP3.LUT R186, R167, 0x7f, RZ, 0xc0, !PT ;  /* 0x0000007fa7ba7812 */ /* 0x000fe200078ec0ff */
[----:B------:R-:W-:Y:S01]  /*05e0*/  IMAD.MOV.U32 R165, RZ, RZ, c[0x0][0x188] ;  /* 0x00006200ffa57624 */ /* 0x000fe200078e00ff */
[----:B------:R-:W-:Y:S01]  /*05f0*/  SGXT.U32 R4, R4, 0x1 ;  /* 0x000000010404781a */ /* 0x000fe20000000000 */
[----:B------:R-:W-:Y:S01]  /*0600*/  IMAD R184, R187, c[0x0][0x188], RZ ;  /* 0x00006200bbb87a24 */ /* 0x000fe200078e02ff */
[----:B------:R-:W-:Y:S01]  /*0610*/  SHF.R.S32.HI R180, RZ, 0x7, R167 ;  /* 0x00000007ffb47819 */ /* 0x000fe200000114a7 */
[C---:B------:R-:W-:Y:S01]  /*0620*/  IMAD.SHL.U32 R5, R186.reuse, 0x2, RZ ;  /* 0x00000002ba057824 */ /* 0x040fe200078e00ff */
[----:B------:R-:W-:Y:S01]  /*0630*/  SHF.R.S32.HI R2, RZ, 0x1f, R185 ;  /* 0x0000001fff027819 */ /* 0x000fe200000114b9 */
[----:B------:R-:W-:Y:S01]  /*0640*/  IMAD R153, R186, c[0x0][0x18c], RZ ;  /* 0x00006300ba997a24 */ /* 0x000fe200078e02ff */
[----:B------:R-:W-:Y:S01]  /*0650*/  LOP3.LUT R9, R155, R4, RZ, 0xfc, !PT ;  /* 0x000000049b097212 */ /* 0x000fe200078efcff */
[----:B------:R-:W-:Y:S01]  /*0660*/  IMAD R183, R191, c[0x0][0x188], RZ ;  /* 0x00006200bfb77a24 */ /* 0x000fe200078e02ff */
[----:B------:R-:W-:Y:S01]  /*0670*/  SGXT R180, R180, 0x1 ;  /* 0x00000001b4b4781a */ /* 0x000fe20000000200 */
[----:B------:R-:W-:Y:S01]  /*0680*/  IMAD R182, R194, c[0x0][0x188], RZ ;  /* 0x00006200c2b67a24 */ /* 0x000fe200078e02ff */
[----:B------:R-:W-:Y:S01]  /*0690*/  LEA.HI R185, R2, R185, RZ, 0x7 ;  /* 0x000000b902b97211 */ /* 0x000fe200078f38ff */
[----:B------:R-:W-:Y:S01]  /*06a0*/  IMAD.SHL.U32 R165, R165, 0x80, RZ ;  /* 0x00000080a5a57824 */ /* 0x000fe200078e00ff */
[C---:B------:R-:W-:Y:S01]  /*06b0*/  LOP3.LUT R2, R9.reuse, 0x7e, RZ, 0xfc, !PT ;  /* 0x0000007e09027812 */ /* 0x040fe200078efcff */
[----:B0-----:R-:W0:Y:S01]  /*06c0*/  MUFU.RCP R3, R3 ;  /* 0x0000000300037308 */ /* 0x001e220000001000 */
[----:B------:R-:W-:Y:S01]  /*06d0*/  LOP3.LUT R10, R9, 0x7c, RZ, 0xfc, !PT ;  /* 0x0000007c090a7812 */ /* 0x000fe200078efcff */
[----:B------:R-:W-:Y:S01]  /*06e0*/  ULDC UR4, c[0x0][0x180] ;  /* 0x0000600000047ab9 */ /* 0x000fe20000000800 */
[----:B------:R-:W-:-:S02]  /*06f0*/  LOP3.LUT R180, R5, 0x110, R180, 0x78, !PT ;  /* 0x0000011005b47812 */ /* 0x000fc400078e78b4 */
[----:B------:R-:W-:Y:S02]  /*0700*/  IABS R5, R2 ;  /* 0x0000000200057213 */ /* 0x000fe40000000000 */
[----:B------:R-:W-:Y:S02]  /*0710*/  IABS R7, R10 ;  /* 0x0000000a00077213 */ /* 0x000fe40000000000 */
[----:B------:R-:W-:Y:S02]  /*0720*/  ISETP.GE.AND P0, PT, R2, RZ, PT ;  /* 0x000000ff0200720c */ /* 0x000fe40003f06270 */
[C---:B------:R-:W-:Y:S02]  /*0730*/  LOP3.LUT R14, R9.reuse, 0x7a, RZ, 0xfc, !PT ;  /* 0x0000007a090e7812 */ /* 0x040fe400078efcff */
[----:B------:R-:W-:Y:S02]  /*0740*/  LOP3.LUT R16, R9, 0x76, RZ, 0xfc, !PT ;  /* 0x0000007609107812 */ /* 0x000fe400078efcff */
[----:B------:R-:W-:-:S02]  /*0750*/  IABS R11, R14 ;  /* 0x0000000e000b7213 */ /* 0x000fc40000000000 */
[----:B0-----:R-:W-:Y:S02]  /*0760*/  IADD3 R12, R3, 0xffffffe, RZ ;  /* 0x0ffffffe030c7810 */ /* 0x001fe40007ffe0ff */
[----:B------:R-:W-:Y:S02]  /*0770*/  IABS R8, R16 ;  /* 0x0000001000087213 */ /* 0x000fe40000000000 */
[----:B------:R0:W1:Y:S01]  /*0780*/  F2I.FTZ.U32.TRUNC.NTZ R13, R12 ;  /* 0x0000000c000d7305 */ /* 0x000062000021f000 */
[C---:B------:R-:W-:Y:S02]  /*0790*/  LOP3.LUT R15, R9.reuse, 0x78, RZ, 0xfc, !PT ;  /* 0x00000078090f7812 */ /* 0x040fe400078efcff */
[C---:B------:R-:W-:Y:S02]  /*07a0*/  LOP3.LUT R18, R9.reuse, 0x72, RZ, 0xfc, !PT ;  /* 0x0000007209127812 */ /* 0x040fe400078efcff */
[----:B------:R-:W-:Y:S02]  /*07b0*/  LOP3.LUT R17, R9, 0x74, RZ, 0xfc, !PT ;  /* 0x0000007409117812 */ /* 0x000fe400078efcff */
[----:B------:R-:W-:-:S02]  /*07c0*/  ISETP.GE.AND P5, PT, R10, RZ, PT ;  /* 0x000000ff0a00720c */ /* 0x000fc40003fa6270 */
[----:B0-----:R-:W-:Y:S02]  /*07d0*/  MOV R12, RZ ;  /* 0x000000ff000c7202 */ /* 0x001fe40000000f00 */
[C---:B------:R-:W-:Y:S02]  /*07e0*/  LOP3.LUT R19, R9.reuse, 0x6e, RZ, 0xfc, !PT ;  /* 0x0000006e09137812 */ /* 0x040fe400078efcff */
[C---:B------:R-:W-:Y:S02]  /*07f0*/  LOP3.LUT R22, R9.reuse, 0x62, RZ, 0xfc, !PT ;  /* 0x0000006209167812 */ /* 0x040fe400078efcff */
[C---:B------:R-:W-:Y:S01]  /*0800*/  LOP3.LUT R20, R9.reuse, 0x64, RZ, 0xfc, !PT ;  /* 0x0000006409147812 */ /* 0x040fe200078efcff */
[----:B-1----:R-:W-:Y:S01]  /*0810*/  IMAD.MOV R3, RZ, RZ, -R13 ;  /* 0x000000ffff037224 */ /* 0x002fe200078e0a0d */
[----:B------:R-:W-:Y:S02]  /*0820*/  LOP3.LUT R24, R9, 0x60, RZ, 0xfc, !PT ;  /* 0x0000006009187812 */ /* 0x000fe400078efcff */
[----:B------:R-:W-:Y:S01]  /*0830*/  IABS R23, R22 ;  /* 0x0000001600177213 */ /* 0x000fe20000000000 */
[----:B------:R-:W-:Y:S01]  /*0840*/  IMAD R3, R3, R0, RZ ;  /* 0x0000000003037224 */ /* 0x000fe200078e02ff */
[----:B------:R-:W-:-:S02]  /*0850*/  IABS R25, R24 ;  /* 0x0000001800197213 */ /* 0x000fc40000000000 */
[----:B------:R-:W-:Y:S01]  /*0860*/  LOP3.LUT R26, R9, 0x5e, RZ, 0xfc, !PT ;  /* 0x0000005e091a7812 */ /* 0x000fe200078efcff */
[----:B------:R-:W-:Y:S01]  /*0870*/  IMAD.HI.U32 R12, R13, R3, R12 ;  /* 0x000000030d0c7227 */ /* 0x000fe200078e000c */
[----:B------:R-:W-:Y:S02]  /*0880*/  IABS R13, R15 ;  /* 0x0000000f000d7213 */ /* 0x000fe40000000000 */
[C---:B------:R-:W-:Y:S02]  /*0890*/  LOP3.LUT R28, R9.reuse, 0x56, RZ, 0xfc, !PT ;  /* 0x00000056091c7812 */ /* 0x040fe400078efcff */
[C---:B------:R-:W-:Y:S01]  /*08a0*/  LOP3.LUT R30, R9.reuse, 0x54, RZ, 0xfc, !PT ;  /* 0x00000054091e7812 */ /* 0x040fe200078efcff */
[C---:B------:R-:W-:Y:S01]  /*08b0*/  IMAD.HI.U32 R2, R12.reuse, R5, RZ ;  /* 0x000000050c027227 */ /* 0x040fe200078e00ff */
[----:B------:R-:W-:Y:S02]  /*08c0*/  IABS R29, R28 ;  /* 0x0000001c001d7213 */ /* 0x000fe40000000000 */
[C---:B------:R-:W-:Y:S01]  /*08d0*/  LOP3.LUT R32, R9.reuse, 0x52, RZ, 0xfc, !PT ;  /* 0x0000005209207812 */ /* 0x040fe200078efcff */
[----:B------:R-:W-:Y:S01]  /*08e0*/  IMAD.HI.U32 R3, R12, R7, RZ ;  /* 0x000000070c037227 */ /* 0x000fe200078e00ff */
[----:B------:R-:W-:-:S02]  /*08f0*/  LOP3.LUT R34, R9, 0x50, RZ, 0xfc, !PT ;  /* 0x0000005009227812 */ /* 0x000fc400078efcff */
[C---:B------:R-:W-:Y:S01]  /*0900*/  LOP3.LUT R35, R9.reuse, 0x4e, RZ, 0xfc, !PT ;  /* 0x0000004e09237812 */ /* 0x040fe200078efcff */
[----:B------:R-:W-:Y:S01]  /*0910*/  IMAD.MOV R2, RZ, RZ, -R2 ;  /* 0x000000ffff027224 */ /* 0x000fe200078e0a02 */
[----:B------:R-:W-:Y:S01]  /*0920*/  IABS R31, R34 ;  /* 0x00000022001f7213 */ /* 0x000fe20000000000 */
[----:B------:R-:W-:Y:S01]  /*0930*/  IMAD.MOV R6, RZ, RZ, -R3 ;  /* 0x000000ffff067224 */ /* 0x000fe200078e0a03 */
[----:B------:R-:W-:Y:S01]  /*0940*/  IABS R33, R35 ;  /* 0x0000002300217213 */ /* 0x000fe20000000000 */
[C---:B------:R-:W-:Y:S01]  /*0950*/  IMAD R3, R0.reuse, R2, R5 ;  /* 0x0000000200037224 */ /* 0x040fe200078e0205 */
[C---:B------:R-:W-:Y:S01]  /*0960*/  LOP3.LUT R36, R9.reuse, 0x4c, RZ, 0xfc, !PT ;  /* 0x0000004c09247812 */ /* 0x040fe200078efcff */
[----:B------:R-:W-:Y:S01]  /*0970*/  IMAD R2, R0, R6, R7 ;  /* 0x0000000600027224 */ /* 0x000fe200078e0207 */
[----:B------:R-:W-:Y:S01]  /*0980*/  LOP3.LUT R40, R9, 0x42, RZ, 0xfc, !PT ;  /* 0x0000004209287812 */ /* 0x000fe200078efcff */
[----:B------:R-:W-:Y:S01]  /*0990*/  IMAD.HI.U32 R4, R12, R11, RZ ;  /* 0x0000000b0c047227 */ /* 0x000fe200078e00ff */
[----:B------:R-:W-:-:S02]  /*09a0*/  ISETP.GT.U32.AND P3, PT, R0, R3, PT ;  /* 0x000000030000720c */ /* 0x000fc40003f64070 */
[----:B------:R-:W-:Y:S01]  /*09b0*/  ISETP.GT.U32.AND P4, PT, R0, R2, PT ;  /* 0x000000020000720c */ /* 0x000fe20003f84070 */
[----:B------:R-:W-:Y:S01]  /*09c0*/  IMAD.MOV.U32 R7, RZ, RZ, R8 ;  /* 0x000000ffff077224 */ /* 0x000fe200078e0008 */
[----:B------:R-:W-:Y:S01]  /*09d0*/  IABS R8, R18 ;  /* 0x0000001200087213 */ /* 0x000fe20000000000 */
[----:B------:R-:W-:Y:S01]  /*09e0*/  IMAD.MOV R4, RZ, RZ, -R4 ;  /* 0x000000ffff047224 */ /* 0x000fe200078e0a04 */
[C---:B------:R-:W-:Y:S01]  /*09f0*/  LOP3.LUT R42, R9.reuse, 0x40, RZ, 0xfc, !PT ;  /* 0x00000040092a7812 */ /* 0x040fe200078efcff */
[----:B------:R-:W-:Y:S01]  /*0a00*/  IMAD.HI.U32 R6, R12, R7, RZ ;  /* 0x000000070c067227 */ /* 0x000fe200078e00ff */
[C---:B------:R-:W-:Y:S02]  /*0a10*/  LOP3.LUT R44, R9.reuse, 0x3e, RZ, 0xfc, !PT ;  /* 0x0000003e092c7812 */ /* 0x040fe400078efcff */
[----:B------:R-:W-:Y:S01]  /*0a20*/  LOP3.LUT R45, R9, 0x3c, RZ, 0xfc, !PT ;  /* 0x0000003c092d7812 */ /* 0x000fe200078efcff */
[----:B------:R-:W-:Y:S01]  /*0a30*/  IMAD R4, R0, R4, R11 ;  /* 0x0000000400047224 */ /* 0x000fe200078e020b */
[----:B------:R-:W-:Y:S01]  /*0a40*/  IABS R11, R17 ;  /* 0x00000011000b7213 */ /* 0x000fe20000000000 */
[----:B------:R-:W-:Y:S01]  /*0a50*/  IMAD.MOV R6, RZ, RZ, -R6 ;  /* 0x000000ffff067224 */ /* 0x000fe200078e0a06 */
[----:B------:R-:W-:Y:S01]  /*0a60*/  IABS R41, R44 ;  /* 0x0000002c00297213 */ /* 0x000fe20000000000 */
[----:B------:R-:W-:Y:S01]  /*0a70*/  IMAD.HI.U32 R5, R12, R13, RZ ;  /* 0x0000000d0c057227 */ /* 0x000fe200078e00ff */
[----:B------:R-:W-:-:S02]  /*0a80*/  ISETP.GT.U32.AND P2, PT, R0, R4, PT ;  /* 0x000000040000720c */ /* 0x000fc40003f44070 */
[----:B------:R-:W-:Y:S01]  /*0a90*/  @!P4 IADD3 R2, R2, -R0, RZ ;  /* 0x800000000202c210 */ /* 0x000fe20007ffe0ff */
[C---:B------:R-:W-:Y:S01]  /*0aa0*/  IMAD R6, R0.reuse, R6, R7 ;  /* 0x0000000600067224 */ /* 0x040fe200078e0207 */
[----:B------:R-:W-:Y:S01]  /*0ab0*/  IABS R43, R45 ;  /* 0x0000002d002b7213 */ /* 0x000fe20000000000 */
[----:B------:R-:W-:Y:S01]  /*0ac0*/  @!P3 IMAD.IADD R3, R3, 0x1, -R0 ;  /* 0x000000010303b824 */ /* 0x000fe200078e0a00 */
[C---:B------:R-:W-:Y:S01]  /*0ad0*/  ISETP.GT.U32.AND P3, PT, R0.reuse, R2, PT ;  /* 0x000000020000720c */ /* 0x040fe20003f64070 */
[----:B------:R-:W-:Y:S01]  /*0ae0*/  IMAD.MOV R5, RZ, RZ, -R5 ;  /* 0x000000ffff057224 */ /* 0x000fe200078e0a05 */
[----:B------:R-:W-:Y:S01]  /*0af0*/  ISETP.GT.U32.AND P4, PT, R0, R6, PT ;  /* 0x000000060000720c */ /* 0x000fe20003f84070 */
[----:B------:R-:W-:Y:S01]  /*0b00*/  IMAD.HI.U32 R7, R12, R11, RZ ;  /* 0x0000000b0c077227 */ /* 0x000fe200078e00ff */
[C---:B------:R-:W-:Y:S02]  /*0b10*/  ISETP.GT.U32.AND P6, PT, R0.reuse, R3, PT ;  /* 0x000000030000720c */ /* 0x040fe40003fc4070 */
[C---:B------:R-:W-:Y:S01]  /*0b20*/  LOP3.LUT R50, R9.reuse, 0x2c, RZ, 0xfc, !PT ;  /* 0x0000002c09327812 */ /* 0x040fe200078efcff */
[----:B------:R-:W-:Y:S01]  /*0b30*/  IMAD R5, R0, R5, R13 ;  /* 0x0000000500057224 */ /* 0x000fe200078e020d */
[----:B------:R-:W-:Y:S01]  /*0b40*/  LOP3.LUT R52, R9, 0x2a, RZ, 0xfc, !PT ;  /* 0x0000002a09347812 */ /* 0x000fe200078efcff */
[----:B------:R-:W-:Y:S01]  /*0b50*/  IMAD.MOV.U32 R13, RZ, RZ, R8 ;  /* 0x000000ffff0d7224 */ /* 0x000fe200078e0008 */
[----:B------:R-:W-:Y:S01]  /*0b60*/  IABS R49, R50 ;  /* 0x0000003200317213 */ /* 0x000fe20000000000 */
[----:B------:R-:W-:Y:S01]  /*0b70*/  @!P2 IMAD.IADD R4, R4, 0x1, -R0 ;  /* 0x000000010404a824 */ /* 0x000fe200078e0a00 */
[----:B------:R-:W-:Y:S01]  /*0b80*/  ISETP.GT.U32.AND P1, PT, R0, R5, PT ;  /* 0x000000050000720c */ /* 0x000fe20003f24070 */
[----:B------:R-:W-:Y:S01]  /*0b90*/  IMAD.HI.U32 R8, R12, R13, RZ ;  /* 0x0000000d0c087227 */ /* 0x000fe200078e00ff */
[----:B------:R-:W-:-:S02]  /*0ba0*/  ISETP.GE.AND P2, PT, R14, RZ, PT ;  /* 0x000000ff0e00720c */ /* 0x000fc40003f46270 */
[----:B------:R-:W-:Y:S01]  /*0bb0*/  IABS R51, R52 ;  /* 0x0000003400337213 */ /* 0x000fe20000000000 */
[----:B------:R-:W-:Y:S01]  /*0bc0*/  IMAD.MOV R7, RZ, RZ, -R7 ;  /* 0x000000ffff077224 */ /* 0x000fe200078e0a07 */
[C---:B------:R-:W-:Y:S01]  /*0bd0*/  LOP3.LUT R56, R9.reuse, 0x26, RZ, 0xfc, !PT ;  /* 0x0000002609387812 */ /* 0x040fe200078efcff */
[----:B------:R-:W-:Y:S01]  /*0be0*/  @!P4 IMAD.IADD R6, R6, 0x1, -R0 ;  /* 0x000000010606c824 */ /* 0x000fe200078e0a00 */
[C---:B------:R-:W-:Y:S01]  /*0bf0*/  ISETP.GT.U32.AND P4, PT, R0.reuse, R4, PT ;  /* 0x000000040000720c */ /* 0x040fe20003f84070 */
[----:B------:R-:W-:Y:S01]  /*0c00*/  IMAD.MOV R10, RZ, RZ, -R8 ;  /* 0x000000ffff0a7224 */ /* 0x000fe200078e0a08 */
[C---:B------:R-:W-:Y:S01]  /*0c10*/  LOP3.LUT R54, R9.reuse, 0x28, RZ, 0xfc, !PT ;  /* 0x0000002809367812 */ /* 0x040fe200078efcff */
[C---:B------:R-:W-:Y:S01]  /*0c20*/  IMAD R8, R0.reuse, R7, R11 ;  /* 0x0000000700087224 */ /* 0x040fe200078e020b */
[----:B------:R-:W-:Y:S01]  /*0c30*/  LOP3.LUT R11, R9, 0x70, RZ, 0xfc, !PT ;  /* 0x00000070090b7812 */ /* 0x000fe200078efcff */
[--C-:B------:R-:W-:Y:S01]  /*0c40*/  @!P6 IMAD.IADD R3, R3, 0x1, -R0.reuse ;  /* 0x000000010303e824 */ /* 0x100fe200078e0a00 */
[C---:B------:R-:W-:Y:S01]  /*0c50*/  ISETP.GT.U32.AND P6, PT, R0.reuse, R6, PT ;  /* 0x000000060000720c */ /* 0x040fe20003fc4070 */
[C---:B------:R-:W-:Y:S01]  /*0c60*/  IMAD R7, R0.reuse, R10, R13 ;  /* 0x0000000a00077224 */ /* 0x040fe200078e020d */
[----:B------:R-:W-:Y:S01]  /*0c70*/  IABS R13, R11 ;  /* 0x0000000b000d7213 */ /* 0x000fe20000000000 */
[----:B------:R-:W-:Y:S01]  /*0c80*/  @!P0 IMAD.MOV R3, RZ, RZ, -R3 ;  /* 0x000000ffff038224 */ /* 0x000fe200078e0a03 */
[----:B------:R-:W-:Y:S01]  /*0c90*/  ISETP.GT.U32.AND P0, PT, R0, R8, PT ;  /* 0x000000080000720c */ /* 0x000fe20003f04070 */
[--C-:B------:R-:W-:Y:S01]  /*0ca0*/  @!P3 IMAD.IADD R2, R2, 0x1, -R0.reuse ;  /* 0x000000010202b824 */ /* 0x100fe200078e0a00 */
[----:B------:R-:W-:Y:S01]  /*0cb0*/  LOP3.LUT R58, R9, 0x24, RZ, 0xfc, !PT ;  /* 0x00000024093a7812 */ /* 0x000fe200078efcff */
[--C-:B------:R-:W-:Y:S01]  /*0cc0*/  @!P4 IMAD.IADD R4, R4, 0x1, -R0.reuse ;  /* 0x000000010404c824 */ /* 0x100fe200078e0a00 */
[----:B------:R-:W-:Y:S01]  /*0cd0*/  ISETP.GT.U32.AND P4, PT, R0, R7, PT ;  /* 0x000000070000720c */ /* 0x000fe20003f84070 */
[----:B------:R-:W-:Y:S01]  /*0ce0*/  @!P1 IMAD.IADD R5, R5, 0x1, -R0 ;  /* 0x0000000105059824 */ /* 0x000fe200078e0a00 */
[----:B------:R-:W-:Y:S01]  /*0cf0*/  ISETP.GE.AND P1, PT, R15, RZ, PT ;  /* 0x000000ff0f00720c */ /* 0x000fe20003f26270 */
[----:B------:R-:W-:Y:S01]  /*0d00*/  IMAD.HI.U32 R10, R12, R13, RZ ;  /* 0x0000000d0c0a7227 */ /* 0x000fe200078e00ff */
[----:B------:R-:W-:-:S02]  /*0d10*/  @!P5 IADD3 R2, -R2, RZ, RZ ;  /* 0x000000ff0202d210 */ /* 0x000fc40007ffe1ff */
[----:B------:R-:W-:Y:S01]  /*0d20*/  IABS R15, R19 ;  /* 0x00000013000f7213 */ /* 0x000fe20000000000 */
[----:B------:R-:W-:Y:S01]  /*0d30*/  IMAD.MOV R10, RZ, RZ, -R10 ;  /* 0x000000ffff0a7224 */ /* 0x000fe200078e0a0a */
[----:B------:R-:W-:Y:S01]  /*0d40*/  ISETP.GE.AND P5, PT, R16, RZ, PT ;  /* 0x000000ff1000720c */ /* 0x000fe20003fa6270 */
[--C-:B------:R-:W-:Y:S01]  /*0d50*/  @!P0 IMAD.IADD R8, R8, 0x1, -R0.reuse ;  /* 0x0000000108088824 */ /* 0x100fe200078e0a00 */
[----:B------:R-:W-:Y:S01]  /*0d60*/  ISETP.GE.AND P0, PT, R11, RZ, PT ;  /* 0x000000ff0b00720c */ /* 0x000fe20003f06270 */
[----:B------:R-:W-:Y:S01]  /*0d70*/  IMAD.HI.U32 R11, R12, R15, RZ ;  /* 0x0000000f0c0b7227 */ /* 0x000fe200078e00ff */
[----:B------:R-:W-:Y:S02]  /*0d80*/  ISETP.GT.U32.AND P3, PT, R0, R5, PT ;  /* 0x000000050000720c */ /* 0x000fe40003f64070 */
[----:B------:R-:W-:Y:S01]  /*0d90*/  LOP3.LUT R16, R9, 0x68, RZ, 0xfc, !PT ;  /* 0x0000006809107812 */ /* 0x000fe200078efcff */
[----:B------:R-:W-:Y:S01]  /*0da0*/  IMAD.MOV R14, RZ, RZ, -R11 ;  /* 0x000000ffff0e7224 */ /* 0x000fe200078e0a0b */
[----:B------:R-:W-:Y:S01]  /*0db0*/  IABS R53, R54 ;  /* 0x0000003600357213 */ /* 0x000fe20000000000 */
[--C-:B------:R-:W-:Y:S01]  /*0dc0*/  @!P6 IMAD.IADD R6, R6, 0x1, -R0.reuse ;  /* 0x000000010606e824 */ /* 0x100fe200078e0a00 */
[----:B------:R-:W-:Y:S01]  /*0dd0*/  IABS R21, R16 ;  /* 0x0000001000157213 */ /* 0x000fe20000000000 */
[----:B------:R-:W-:Y:S01]  /*0de0*/  @!P4 IMAD.IADD R7, R7, 0x1, -R0 ;  /* 0x000000010707c824 */ /* 0x000fe200078e0a00 */
[----:B------:R-:W-:Y:S01]  /*0df0*/  ISETP.GE.AND P6, PT, R18, RZ, PT ;  /* 0x000000ff1200720c */ /* 0x000fe20003fc6270 */
[C---:B------:R-:W-:Y:S01]  /*0e00*/  IMAD R11, R0.reuse, R10, R13 ;  /* 0x0000000a000b7224 */ /* 0x040fe200078e020d */
[----:B------:R-:W-:Y:S01]  /*0e10*/  LOP3.LUT R13, R9, 0x6c, RZ, 0xfc, !PT ;  /* 0x0000006c090d7812 */ /* 0x000fe200078efcff */
[----:B------:R-:W-:Y:S01]  /*0e20*/  @!P5 IMAD.MOV R6, RZ, RZ, -R6 ;  /* 0x000000ffff06d224 */ /* 0x000fe200078e0a06 */
[C---:B------:R-:W-:Y:S01]  /*0e30*/  ISETP.GT.U32.AND P4, PT, R0.reuse, R7, PT ;  /* 0x000000070000720c */ /* 0x040fe20003f84070 */
[----:B------:R-:W-:Y:S01]  /*0e40*/  @!P2 IMAD.MOV R4, RZ, RZ, -R4 ;  /* 0x000000ffff04a224 */ /* 0x000fe200078e0a04 */
[C---:B------:R-:W-:Y:S01]  /*0e50*/  ISETP.GT.U32.AND P5, PT, R0.reuse, R11, PT ;  /* 0x0000000b0000720c */ /* 0x040fe20003fa4070 */
[C---:B------:R-:W-:Y:S01]  /*0e60*/  IMAD R10, R0.reuse, R14, R15 ;  /* 0x0000000e000a7224 */ /* 0x040fe200078e020f */
[----:B------:R-:W-:Y:S01]  /*0e70*/  ISETP.GT.U32.AND P2, PT, R0, R8, PT ;  /* 0x000000080000720c */ /* 0x000fe20003f44070 */
[----:B------:R-:W-:Y:S01]  /*0e80*/  @!P3 IMAD.IADD R5, R5, 0x1, -R0 ;  /* 0x000000010505b824 */ /* 0x000fe200078e0a00 */
[----:B------:R-:W-:Y:S01]  /*0e90*/  ISETP.GE.AND P3, PT, R17, RZ, PT ;  /* 0x000000ff1100720c */ /* 0x000fe20003f66270 */
[----:B------:R-:W-:Y:S01]  /*0ea0*/  IMAD.HI.U32 R15, R12, R21, RZ ;  /* 0x000000150c0f7227 */ /* 0x000fe200078e00ff */
[----:B------:R-:W-:-:S02]  /*0eb0*/  IABS R17, R13 ;  /* 0x0000000d00117213 */ /* 0x000fc40000000000 */
[----:B------:R-:W-:Y:S01]  /*0ec0*/  LOP3.LUT R14, R9, 0x6a, RZ, 0xfc, !PT ;  /* 0x0000006a090e7812 */ /* 0x000fe200078efcff */
[----:B------:R-:W-:Y:S01]  /*0ed0*/  IMAD.MOV R15, RZ, RZ, -R15 ;  /* 0x000000ffff0f7224 */ /* 0x000fe200078e0a0f */
[----:B------:R-:W-:Y:S01]  /*0ee0*/  @!P1 IADD3 R5, -R5, RZ, RZ ;  /* 0x000000ff05059210 */ /* 0x000fe20007ffe1ff */
[--C-:B------:R-:W-:Y:S01]  /*0ef0*/  @!P4 IMAD.IADD R7, R7, 0x1, -R0.reuse ;  /* 0x000000010707c824 */ /* 0x100fe200078e0a00 */
[----:B------:R-:W-:Y:S01]  /*0f00*/  ISETP.GT.U32.AND P4, PT, R0, R10, PT ;  /* 0x0000000a0000720c */ /* 0x000fe20003f84070 */
[--C-:B------:R-:W-:Y:S01]  /*0f10*/  @!P5 IMAD.IADD R11, R11, 0x1, -R0.reuse ;  /* 0x000000010b0bd824 */ /* 0x100fe200078e0a00 */
[----:B------:R-:W-:Y:S01]  /*0f20*/  ISETP.GE.AND P1, PT, R19, RZ, PT ;  /* 0x000000ff1300720c */ /* 0x000fe20003f26270 */
[----:B------:R-:W-:Y:S01]  /*0f30*/  @!P2 IMAD.IADD R8, R8, 0x1, -R0 ;  /* 0x000000010808a824 */ /* 0x000fe200078e0a00 */
[----:B------:R-:W-:Y:S01]  /*0f40*/  ISETP.GE.AND P2, PT, R13, RZ, PT ;  /* 0x000000ff0d00720c */ /* 0x000fe20003f46270 */
[----:B------:R-:W-:Y:S01]  /*0f50*/  IMAD.HI.U32 R13, R12, R17, RZ ;  /* 0x000000110c0d7227 */ /* 0x000fe200078e00ff */
[----:B------:R-:W-:-:S02]  /*0f60*/  ISETP.GT.U32.AND P5, PT, R0, R11, PT ;  /* 0x0000000b0000720c */ /* 0x000fc40003fa4070 */
[----:B------:R-:W-:Y:S01]  /*0f70*/  IABS R19, R14 ;  /* 0x0000000e00137213 */ /* 0x000fe20000000000 */
[----:B------:R-:W-:Y:S01]  /*0f80*/  IMAD.MOV R13, RZ, RZ, -R13 ;  /* 0x000000ffff0d7224 */ /* 0x000fe200078e0a0d */
[----:B------:R-:W-:Y:S01]  /*0f90*/  LOP3.LUT R18, R9, 0x66, RZ, 0xfc, !PT ;  /* 0x0000006609127812 */ /* 0x000fe200078efcff */
[----:B------:R-:W-:Y:S01]  /*0fa0*/  @!P3 IMAD.MOV R8, RZ, RZ, -R8 ;  /* 0x000000ffff08b224 */ /* 0x000fe200078e0a08 */
[----:B------:R-:W-:Y:S01]  /*0fb0*/  ISETP.GE.AND P3, PT, R14, RZ, PT ;  /* 0x000000ff0e00720c */ /* 0x000fe20003f66270 */
[----:B------:R-:W-:Y:S01]  /*0fc0*/  @!P4 IMAD.IADD R10, R10, 0x1, -R0 ;  /* 0x000000010a0ac824 */ /* 0x000fe200078e0a00 */
[----:B------:R-:W-:Y:S01]  /*0fd0*/  @!P6 IADD3 R7, -R7, RZ, RZ ;  /* 0x000000ff0707e210 */ /* 0x000fe20007ffe1ff */
[----:B------:R-:W-:Y:S01]  /*0fe0*/  IMAD R13, R0, R13, R17 ;  /* 0x0000000d000d7224 */ /* 0x000fe200078e0211 */
[----:B------:R-:W-:Y:S01]  /*0ff0*/  IABS R17, R18 ;  /* 0x0000001200117213 */ /* 0x000fe20000000000 */
[----:B------:R-:W-:Y:S01]  /*1000*/  IMAD.HI.U32 R14, R12, R19, RZ ;  /* 0x000000130c0e7227 */ /* 0x000fe200078e00ff */
[----:B------:R-:W-:-:S02]  /*1010*/  ISETP.GT.U32.AND P4, PT, R0, R10, PT ;  /* 0x0000000a0000720c */ /* 0x000fc40003f84070 */
[----:B------:R-:W-:Y:S01]  /*1020*/  ISETP.GE.AND P6, PT, R16, RZ, PT ;  /* 0x000000ff1000720c */ /* 0x000fe20003fc6270 */
[----:B------:R-:W-:Y:S01]  /*1030*/  @!P5 IMAD.IADD R11, R11, 0x1, -R0 ;  /* 0x000000010b0bd824 */ /* 0x000fe200078e0a00 */
[C---:B------:R-:W-:Y:S01]  /*1040*/  ISETP.GT.U32.AND P5, PT, R0.reuse, R13, PT ;  /* 0x0000000d0000720c */ /* 0x040fe20003fa4070 */
[----:B------:R-:W-:Y:S01]  /*1050*/  IMAD.MOV R14, RZ, RZ, -R14 ;  /* 0x000000ffff0e7224 */ /* 0x000fe200078e0a0e */
[C---:B------:R-:W-:Y:S01]  /*1060*/  LOP3.LUT R59, R9.reuse, 0x22, RZ, 0xfc, !PT ;  /* 0x00000022093b7812 */ /* 0x040fe200078efcff */
[C---:B------:R-:W-:Y:S01]  /*1070*/  IMAD R15, R0.reuse, R15, R21 ;  /* 0x0000000f000f7224 */ /* 0x040fe200078e0215 */
[----:B------:R-:W-:Y:S01]  /*1080*/  IABS R21, R20 ;  /* 0x0000001400157213 */ /* 0x000fe20000000000 */
[C---:B------:R-:W-:Y:S01]  /*1090*/  IMAD R14, R0.reuse, R14, R19 ;  /* 0x0000000e000e7224 */ /* 0x040fe200078e0213 */
[----:B------:R-:W-:Y:S01]  /*10a0*/  LOP3.LUT R60, R9, 0x20, RZ, 0xfc, !PT ;  /* 0x00000020093c7812 */ /* 0x000fe200078efcff */
[----:B------:R-:W-:Y:S01]  /*10b0*/  @!P0 IMAD.MOV R11, RZ, RZ, -R11 ;  /* 0x000000ffff0b8224 */ /* 0x000fe200078e0a0b */
[----:B------:R-:W-:Y:S01]  /*10c0*/  ISETP.GT.U32.AND P0, PT, R0, R15, PT ;  /* 0x0000000f0000720c */ /* 0x000fe20003f04070 */
[----:B------:R-:W-:Y:S01]  /*10d0*/  @!P4 IMAD.IADD R10, R10, 0x1, -R0 ;  /* 0x000000010a0ac824 */ /* 0x000fe200078e0a00 */
[----:B------:R-:W-:Y:S01]  /*10e0*/  ISETP.GT.U32.AND P4, PT, R0, R14, PT ;  /* 0x0000000e0000720c */ /* 0x000fe20003f84070 */
[----:B------:R-:W-:Y:S01]  /*10f0*/  IMAD.HI.U32 R16, R12, R17, RZ ;  /* 0x000000110c107227 */ /* 0x000fe200078e00ff */
[----:B------:R-:W-:-:S02]  /*1100*/  IABS R55, R60 ;  /* 0x0000003c00377213 */ /* 0x000fc40000000000 */
[----:B------:R-:W-:Y:S01]  /*1110*/  IABS R89, c[0x0][0x178] ;  /* 0x00005e0000597a13 */ /* 0x000fe20000000000 */
[----:B------:R-:W-:Y:S01]  /*1120*/  @!P5 IMAD.IADD R13, R13, 0x1, -R0 ;  /* 0x000000010d0dd824 */ /* 0x000fe200078e0a00 */
[C---:B------:R-:W-:Y:S01]  /*1130*/  LOP3.LUT R68, R9.reuse, 0xc, RZ, 0xfc, !PT ;  /* 0x0000000c09447812 */ /* 0x040fe200078efcff */
[----:B------:R-:W-:Y:S01]  /*1140*/  IMAD.MOV R16, RZ, RZ, -R16 ;  /* 0x000000ffff107224 */ /* 0x000fe200078e0a10 */
[----:B------:R-:W-:Y:S01]  /*1150*/  LOP3.LUT R70, R9, 0xa, RZ, 0xfc, !PT ;  /* 0x0000000a09467812 */ /* 0x000fe200078efcff */
[----:B------:R-:W-:Y:S01]  /*1160*/  @!P1 IMAD.MOV R10, RZ, RZ, -R10 ;  /* 0x000000ffff0a9224 */ /* 0x000fe200078e0a0a */
[----:B------:R-:W-:Y:S01]  /*1170*/  ISETP.GT.U32.AND P5, PT, R0, R13, PT ;  /* 0x0000000d0000720c */ /* 0x000fe20003fa4070 */
[--C-:B------:R-:W-:Y:S01]  /*1180*/  @!P0 IMAD.IADD R15, R15, 0x1, -R0.reuse ;  /* 0x000000010f0f8824 */ /* 0x100fe200078e0a00 */
[----:B------:R-:W-:Y:S01]  /*1190*/  ISETP.GE.AND P1, PT, R18, RZ, PT ;  /* 0x000000ff1200720c */ /* 0x000fe20003f26270 */
[----:B------:R-:W-:Y:S01]  /*11a0*/  @!P4 IMAD.IADD R14, R14, 0x1, -R0 ;  /* 0x000000010e0ec824 */ /* 0x000fe200078e0a00 */
[----:B------:R-:W-:Y:S01]  /*11b0*/  IABS R75, R68 ;  /* 0x00000044004b7213 */ /* 0x000fe20000000000 */
[C---:B------:R-:W-:Y:S01]  /*11c0*/  IMAD R16, R0.reuse, R16, R17 ;  /* 0x0000001000107224 */ /* 0x040fe200078e0211 */
[----:B------:R-:W-:Y:S01]  /*11d0*/  ISETP.GT.U32.AND P0, PT, R0, R15, PT ;  /* 0x0000000f0000720c */ /* 0x000fe20003f04070 */
[----:B------:R-:W-:Y:S01]  /*11e0*/  IMAD.HI.U32 R18, R12, R23, RZ ;  /* 0x000000170c127227 */ /* 0x000fe200078e00ff */
[----:B------:R-:W-:-:S02]  /*11f0*/  ISETP.GT.U32.AND P4, PT, R0, R14, PT ;  /* 0x0000000e0000720c */ /* 0x000fc40003f84070 */
[----:B------:R-:W-:Y:S01]  /*1200*/  IABS R77, R70 ;  /* 0x00000046004d7213 */ /* 0x000fe20000000000 */
[C---:B------:R-:W-:Y:S01]  /*1210*/  IMAD.HI.U32 R17, R12.reuse, R21, RZ ;  /* 0x000000150c117227 */ /* 0x040fe200078e00ff */
[----:B------:R-:W-:Y:S02]  /*1220*/  LOP3.LUT R72, R9, 0x8, RZ, 0xfc, !PT ;  /* 0x0000000809487812 */ /* 0x000fe400078efcff */
[----:B------:R-:W-:Y:S01]  /*1230*/  @!P5 IADD3 R13, R13, -R0, RZ ;  /* 0x800000000d0dd210 */ /* 0x000fe20007ffe0ff */
[----:B------:R-:W-:Y:S01]  /*1240*/  IMAD.HI.U32 R19, R12, R25, RZ ;  /* 0x000000190c137227 */ /* 0x000fe200078e00ff */
[C---:B------:R-:W-:Y:S02]  /*1250*/  ISETP.GT.U32.AND P5, PT, R0.reuse, R16, PT ;  /* 0x000000100000720c */ /* 0x040fe40003fa4070 */
[----:B------:R-:W-:Y:S01]  /*1260*/  IABS R79, R72 ;  /* 0x00000048004f7213 */ /* 0x000fe20000000000 */
[----:B------:R-:W-:Y:S01]  /*1270*/  IMAD.MOV R18, RZ, RZ, -R18 ;  /* 0x000000ffff127224 */ /* 0x000fe200078e0a12 */
[----:B------:R-:W-:Y:S01]  /*1280*/  LOP3.LUT R74, R9, 0x2, RZ, 0xfc, !PT ;  /* 0x00000002094a7812 */ /* 0x000fe200078efcff */
[----:B------:R-:W-:Y:S01]  /*1290*/  IMAD.MOV R17, RZ, RZ, -R17 ;  /* 0x000000ffff117224 */ /* 0x000fe200078e0a11 */
[----:B------:R-:W-:Y:S01]  /*12a0*/  IABS R85, R9 ;  /* 0x0000000900557213 */ /* 0x000fe20000000000 */
[----:B------:R-:W-:Y:S01]  /*12b0*/  IMAD.MOV R19, RZ, RZ, -R19 ;  /* 0x000000ffff137224 */ /* 0x000fe200078e0a13 */
[----:B------:R-:W-:Y:S01]  /*12c0*/  IABS R83, R74 ;  /* 0x0000004a00537213 */ /* 0x000fe20000000000 */
[----:B------:R-:W-:Y:S01]  /*12d0*/  IMAD R18, R0, R18, R23 ;  /* 0x0000001200127224 */ /* 0x000fe200078e0217 */
[----:B------:R-:W-:Y:S01]  /*12e0*/  LOP3.LUT R168, R168, 0x60, RZ, 0xc0, !PT ;  /* 0x00000060a8a87812 */ /* 0x000fe200078ec0ff */
[C---:B------:R-:W-:Y:S01]  /*12f0*/  IMAD R17, R0.reuse, R17, R21 ;  /* 0x0000001100117224 */ /* 0x040fe200078e0215 */
[----:B------:R-:W-:Y:S01]  /*1300*/  IABS R21, R26 ;  /* 0x0000001a00157213 */ /* 0x000fe20000000000 */
[----:B------:R-:W-:Y:S01]  /*1310*/  IMAD R19, R0, R19, R25 ;  /* 0x0000001300137224 */ /* 0x000fe200078e0219 */
[----:B------:R-:W-:Y:S01]  /*1320*/  LOP3.LUT R193, R194, 0x10, RZ, 0xfc, !PT ;  /* 0x00000010c2c17812 */ /* 0x000fe200078efcff */
[--C-:B------:R-:W-:Y:S01]  /*1330*/  @!P0 IMAD.IADD R15, R15, 0x1, -R0.reuse ;  /* 0x000000010f0f8824 */ /* 0x100fe200078e0a00 */
[----:B------:R-:W-:Y:S01]  /*1340*/  ISETP.GT.U32.AND P0, PT, R0, R18, PT ;  /* 0x000000120000720c */ /* 0x000fe20003f04070 */
[--C-:B------:R-:W-:Y:S01]  /*1350*/  @!P4 IMAD.IADD R14, R14, 0x1, -R0.reuse ;  /* 0x000000010e0ec824 */ /* 0x100fe200078e0a00 */
[----:B------:R-:W-:Y:S01]  /*1360*/  ISETP.GE.AND P4, PT, R20, RZ, PT ;  /* 0x000000ff1400720c */ /* 0x000fe20003f86270 */
[----:B------:R-:W-:Y:S01]  /*1370*/  @!P5 IMAD.IADD R16, R16, 0x1, -R0 ;  /* 0x000000011010d824 */ /* 0x000fe200078e0a00 */
[C---:B------:R-:W-:Y:S01]  /*1380*/  ISETP.GT.U32.AND P5, PT, R0.reuse, R17, PT ;  /* 0x000000110000720c */ /* 0x040fe20003fa4070 */
[----:B------:R-:W-:Y:S01]  /*1390*/  @!P6 IMAD.MOV R15, RZ, RZ, -R15 ;  /* 0x000000ffff0fe224 */ /* 0x000fe200078e0a0f */
[----:B------:R-:W-:Y:S01]  /*13a0*/  ISETP.GT.U32.AND P6, PT, R0, R19, PT ;  /* 0x000000130000720c */ /* 0x000fe20003fc4070 */
[----:B------:R-:W-:Y:S01]  /*13b0*/  @!P2 IMAD.MOV R13, RZ, RZ, -R13 ;  /* 0x000000ffff0da224 */ /* 0x000fe200078e0a0d */
[----:B------:R-:W-:Y:S01]  /*13c0*/  @!P3 IADD3 R14, -R14, RZ, RZ ;  /* 0x000000ff0e0eb210 */ /* 0x000fe20007ffe1ff */
[----:B------:R-:W-:Y:S01]  /*13d0*/  IMAD.HI.U32 R20, R12, R21, RZ ;  /* 0x000000150c147227 */ /* 0x000fe200078e00ff */
[----:B------:R-:W-:-:S02]  /*13e0*/  ISETP.GE.AND P3, PT, R22, RZ, PT ;  /* 0x000000ff1600720c */ /* 0x000fc40003f66270 */
[----:B------:R-:W-:Y:S01]  /*13f0*/  ISETP.GT.U32.AND P2, PT, R0, R16, PT ;  /* 0x000000100000720c */ /* 0x000fe20003f44070 */
[----:B------:R-:W-:Y:S01]  /*1400*/  @!P0 IMAD.IADD R18, R18, 0x1, -R0 ;  /* 0x0000000112128824 */ /* 0x000fe200078e0a00 */
[----:B------:R-:W-:Y:S01]  /*1410*/  LOP3.LUT R22, R9, 0x5c, RZ, 0xfc, !PT ;  /* 0x0000005c09167812 */ /* 0x000fe200078efcff */
[----:B------:R-:W-:Y:S01]  /*1420*/  IMAD.MOV R20, RZ, RZ, -R20 ;  /* 0x000000ffff147224 */ /* 0x000fe200078e0a14 */
[----:B------:R-:W-:Y:S01]  /*1430*/  LOP3.LUT R192, R194, 0x20, RZ, 0xfc, !PT ;  /* 0x00000020c2c07812 */ /* 0x000fe200078efcff */
[--C-:B------:R-:W-:Y:S01]  /*1440*/  @!P5 IMAD.IADD R17, R17, 0x1, -R0.reuse ;  /* 0x000000011111d824 */ /* 0x100fe200078e0a00 */
[----:B------:R-:W-:Y:S01]  /*1450*/  IABS R23, R22 ;  /* 0x0000001600177213 */ /* 0x000fe20000000000 */
[----:B------:R-:W-:Y:S01]  /*1460*/  @!P6 IMAD.IADD R19, R19, 0x1, -R0 ;  /* 0x000000011313e824 */ /* 0x000fe200078e0a00 */
[C---:B------:R-:W-:Y:S01]  /*1470*/  ISETP.GT.U32.AND P6, PT, R0.reuse, R18, PT ;  /* 0x000000120000720c */ /* 0x040fe20003fc4070 */
[C---:B------:R-:W-:Y:S01]  /*1480*/  IMAD R20, R0.reuse, R20, R21 ;  /* 0x0000001400147224 */ /* 0x040fe200078e0215 */
[----:B------:R-:W-:Y:S01]  /*1490*/  ISETP.GT.U32.AND P0, PT, R0, R17, PT ;  /* 0x000000110000720c */ /* 0x000fe20003f04070 */
[----:B------:R-:W-:Y:S01]  /*14a0*/  IMAD.HI.U32 R21, R12, R23, RZ ;  /* 0x000000170c157227 */ /* 0x000fe200078e00ff */
[----:B------:R-:W-:-:S02]  /*14b0*/  ISETP.GE.AND P5, PT, R26, RZ, PT ;  /* 0x000000ff1a00720c */ /* 0x000fc40003fa6270 */
[C---:B------:R-:W-:Y:S01]  /*14c0*/  LOP3.LUT R26, R9.reuse, 0x58, RZ, 0xfc, !PT ;  /* 0x00000058091a7812 */ /* 0x040fe200078efcff */
[----:B------:R-:W-:Y:S01]  /*14d0*/  @!P2 IMAD.IADD R16, R16, 0x1, -R0 ;  /* 0x000000011010a824 */ /* 0x000fe200078e0a00 */
[----:B------:R-:W-:Y:S01]  /*14e0*/  ISETP.GE.AND P2, PT, R24, RZ, PT ;  /* 0x000000ff1800720c */ /* 0x000fe20003f46270 */
[----:B------:R-:W-:Y:S01]  /*14f0*/  IMAD.MOV R21, RZ, RZ, -R21 ;  /* 0x000000ffff157224 */ /* 0x000fe200078e0a15 */
[----:B------:R-:W-:Y:S01]  /*1500*/  LOP3.LUT R24, R9, 0x5a, RZ, 0xfc, !PT ;  /* 0x0000005a09187812 */ /* 0x000fe200078efcff */
[----:B------:R-:W-:Y:S01]  /*1510*/  @!P1 IMAD.MOV R16, RZ, RZ, -R16 ;  /* 0x000000ffff109224 */ /* 0x000fe200078e0a10 */
[C---:B------:R-:W-:Y:S01]  /*1520*/  ISETP.GT.U32.AND P1, PT, R0.reuse, R19, PT ;  /* 0x000000130000720c */ /* 0x040fe20003f24070 */
[----:B------:R-:W-:Y:S01]  /*1530*/  IMAD R21, R0, R21, R23 ;  /* 0x0000001500157224 */ /* 0x000fe200078e0217 */
[----:B------:R-:W-:Y:S01]  /*1540*/  IABS R25, R24 ;  /* 0x0000001800197213 */ /* 0x000fe20000000000 */
[----:B------:R-:W-:Y:S01]  /*1550*/  @!P6 IMAD.IADD R18, R18, 0x1, -R0 ;  /* 0x000000011212e824 */ /* 0x000fe200078e0a00 */
[----:B------:R-:W-:Y:S01]  /*1560*/  @!P0 IADD3 R17, R17, -R0, RZ ;  /* 0x8000000011118210 */ /* 0x000fe20007ffe0ff */
[----:B------:R-:W-:Y:S01]  /*1570*/  IMAD.HI.U32 R62, R12, R77, RZ ;  /* 0x0000004d0c3e7227 */ /* 0x000fe200078e00ff */
[----:B------:R-:W-:-:S02]  /*1580*/  ISETP.GT.U32.AND P6, PT, R0, R21, PT ;  /* 0x000000150000720c */ /* 0x000fc40003fc4070 */
[----:B------:R-:W-:Y:S01]  /*1590*/  ISETP.GT.U32.AND P0, PT, R0, R20, PT ;  /* 0x000000140000720c */ /* 0x000fe20003f04070 */
[----:B------:R-:W-:Y:S01]  /*15a0*/  @!P4 IMAD.MOV R17, RZ, RZ, -R17 ;  /* 0x000000ffff11c224 */ /* 0x000fe200078e0a11 */
[----:B------:R-:W-:Y:S01]  /*15b0*/  IABS R27, R26 ;  /* 0x0000001a001b7213 */ /* 0x000fe20000000000 */
[----:B------:R-:W-:Y:S01]  /*15c0*/  IMAD.MOV R62, RZ, RZ, -R62 ;  /* 0x000000ffff3e7224 */ /* 0x000fe200078e0a3e */
[----:B------:R-:W-:Y:S01]  /*15d0*/  @!P3 IADD3 R18, -R18, RZ, RZ ;  /* 0x000000ff1212b210 */ /* 0x000fe20007ffe1ff */
[--C-:B------:R-:W-:Y:S01]  /*15e0*/  @!P1 IMAD.IADD R19, R19, 0x1, -R0.reuse ;  /* 0x0000000113139824 */ /* 0x100fe200078e0a00 */
[----:B------:R-:W-:Y:S01]  /*15f0*/  ISETP.GE.AND P1, PT, R22, RZ, PT ;  /* 0x000000ff1600720c */ /* 0x000fe20003f26270 */
[----:B------:R-:W-:Y:S01]  /*1600*/  IMAD.HI.U32 R22, R12, R25, RZ ;  /* 0x000000190c167227 */ /* 0x000fe200078e00ff */
[C---:B------:R-:W-:Y:S02]  /*1610*/  LOP3.LUT R190, R194.reuse, 0x40, RZ, 0xfc, !PT ;  /* 0x00000040c2be7812 */ /* 0x040fe400078efcff */
[C---:B------:R-:W-:Y:S01]  /*1620*/  LOP3.LUT R189, R194.reuse, 0x50, RZ, 0xfc, !PT ;  /* 0x00000050c2bd7812 */ /* 0x040fe200078efcff */
[----:B------:R-:W-:Y:S01]  /*1630*/  @!P6 IMAD.IADD R21, R21, 0x1, -R0 ;  /* 0x000000011515e824 */ /* 0x000fe200078e0a00 */
[----:B------:R-:W-:Y:S01]  /*1640*/  LOP3.LUT R188, R194, 0x60, RZ, 0xfc, !PT ;  /* 0x00000060c2bc7812 */ /* 0x000fe200078efcff */
[----:B------:R-:W-:Y:S01]  /*1650*/  IMAD.HI.U32 R23, R12, R27, RZ ;  /* 0x0000001b0c177227 */ /* 0x000fe200078e00ff */
[----:B------:R-:W-:-:S02]  /*1660*/  SHF.R.S32.HI R154, RZ, 0x1f, R153 ;  /* 0x0000001fff9a7819 */ /* 0x000fc40000011499 */
[----:B------:R-:W-:Y:S01]  /*1670*/  ISETP.GT.U32.AND P6, PT, R0, R21, PT ;  /* 0x000000150000720c */ /* 0x000fe20003fc4070 */
[----:B------:R-:W-:Y:S01]  /*1680*/  IMAD.MOV R22, RZ, RZ, -R22 ;  /* 0x000000ffff167224 */ /* 0x000fe200078e0a16 */
[----:B------:R-:W-:Y:S01]  /*1690*/  SHF.L.U64.HI R154, R153, 0x1, R154 ;  /* 0x00000001999a7819 */ /* 0x000fe2000001029a */
[----:B------:R-:W-:Y:S01]  /*16a0*/  @!P0 IMAD.IADD R20, R20, 0x1, -R0 ;  /* 0x0000000114148824 */ /* 0x000fe200078e0a00 */
[----:B------:R-:W-:Y:S01]  /*16b0*/  ISETP.GE.AND P0, PT, R24, RZ, PT ;  /* 0x000000ff1800720c */ /* 0x000fe20003f06270 */
[----:B------:R-:W-:Y:S01]  /*16c0*/  IMAD.HI.U32 R24, R12, R29, RZ ;  /* 0x0000001d0c187227 */ /* 0x000fe200078e00ff */
[----:B------:R-:W-:Y:S02]  /*16d0*/  SHF.L.U32 R166, R166, 0x7, RZ ;  /* 0x00000007a6a67819 */ /* 0x000fe400000006ff */
[C---:B------:R-:W-:Y:S01]  /*16e0*/  ISETP.GT.U32.AND P4, PT, R0.reuse, R20, PT ;  /* 0x000000140000720c */ /* 0x040fe20003f84070 */
[----:B------:R-:W-:Y:S01]  /*16f0*/  IMAD.MOV R23, RZ, RZ, -R23 ;  /* 0x000000ffff177224 */ /* 0x000fe200078e0a17 */
[----:B------:R-:W-:Y:S01]  /*1700*/  SHF.R.S32.HI R185, RZ, 0x7, R185 ;  /* 0x00000007ffb97819 */ /* 0x000fe200000114b9 */
[----:B------:R-:W-:Y:S01]  /*1710*/  IMAD R22, R0, R22, R25 ;  /* 0x0000001600167224 */ /* 0x000fe200078e0219 */
[C---:B------:R-:W-:Y:S01]  /*1720*/  LOP3.LUT R179, R180.reuse, 0x20, RZ, 0x3c, !PT ;  /* 0x00000020b4b37812 */ /* 0x040fe200078e3cff */
[----:B------:R-:W-:Y:S01]  /*1730*/  IMAD.MOV R24, RZ, RZ, -R24 ;  /* 0x000000ffff187224 */ /* 0x000fe200078e0a18 */
[----:B------:R-:W-:Y:S01]  /*1740*/  LOP3.LUT R178, R180, 0x40, RZ, 0x3c, !PT ;  /* 0x00000040b4b27812 */ /* 0x000fe200078e3cff */
[C---:B------:R-:W-:Y:S01]  /*1750*/  IMAD R23, R0.reuse, R23, R27 ;  /* 0x0000001700177224 */ /* 0x040fe200078e021b */
[C---:B------:R-:W-:Y:S01]  /*1760*/  ISETP.GT.U32.AND P3, PT, R0.reuse, R22, PT ;  /* 0x000000160000720c */ /* 0x040fe20003f64070 */
[C---:B------:R-:W-:Y:S01]  /*1770*/  IMAD R24, R0.reuse, R24, R29 ;  /* 0x0000001800187224 */ /* 0x040fe200078e021d */
[----:B------:R-:W-:Y:S01]  /*1780*/  IABS R27, R30 ;  /* 0x0000001e001b7213 */ /* 0x000fe20000000000 */
[----:B------:R-:W-:Y:S01]  /*1790*/  @!P2 IMAD.MOV R19, RZ, RZ, -R19 ;  /* 0x000000ffff13a224 */ /* 0x000fe200078e0a13 */
[C---:B------:R-:W-:Y:S01]  /*17a0*/  ISETP.GT.U32.AND P2, PT, R0.reuse, R23, PT ;  /* 0x000000170000720c */ /* 0x040fe20003f44070 */
[--C-:B------:R-:W-:Y:S01]  /*17b0*/  @!P6 IMAD.IADD R21, R21, 0x1, -R0.reuse ;  /* 0x000000011515e824 */ /* 0x100fe200078e0a00 */
[----:B------:R-:W-:Y:S01]  /*17c0*/  ISETP.GT.U32.AND P6, PT, R0, R24, PT ;  /* 0x000000180000720c */ /* 0x000fe20003fc4070 */
[----:B------:R-:W-:Y:S01]  /*17d0*/  @!P4 IMAD.IADD R20, R20, 0x1, -R0 ;  /* 0x000000011414c824 */ /* 0x000fe200078e0a00 */
[----:B------:R-:W-:Y:S01]  /*17e0*/  IABS R29, R32 ;  /* 0x00000020001d7213 */ /* 0x000fe20000000000 */
[----:B------:R-:W-:Y:S01]  /*17f0*/  IMAD.HI.U32 R25, R12, R27, RZ ;  /* 0x0000001b0c197227 */ /* 0x000fe200078e00ff */
[----:B------:R-:W-:-:S02]  /*1800*/  ISETP.GE.AND P4, PT, R26, RZ, PT ;  /* 0x000000ff1a00720c */ /* 0x000fc40003f86270 */
[----:B------:R-:W-:Y:S01]  /*1810*/  @!P1 IADD3 R21, -R21, RZ, RZ ;  /* 0x000000ff15159210 */ /* 0x000fe20007ffe1ff */
[----:B------:R-:W-:Y:S01]  /*1820*/  @!P3 IMAD.IADD R22, R22, 0x1, -R0 ;  /* 0x000000011616b824 */ /* 0x000fe200078e0a00 */
[----:B------:R-:W-:Y:S01]  /*1830*/  ISETP.GE.AND P3, PT, R28, RZ, PT ;  /* 0x000000ff1c00720c */ /* 0x000fe20003f66270 */
[----:B------:R-:W-:Y:S01]  /*1840*/  IMAD.HI.U32 R26, R12, R29, RZ ;  /* 0x0000001d0c1a7227 */ /* 0x000fe200078e00ff */
[----:B------:R-:W-:-:S03]  /*1850*/  LOP3.LUT R177, R180, 0x60, RZ, 0x3c, !PT ;  /* 0x00000060b4b17812 */ /* 0x000fc600078e3cff */
[--C-:B------:R-:W-:Y:S01]  /*1860*/  @!P2 IMAD.IADD R23, R23, 0x1, -R0.reuse ;  /* 0x000000011717a824 */ /* 0x100fe200078e0a00 */
[----:B------:R-:W-:Y:S01]  /*1870*/  ISETP.GT.U32.AND P2, PT, R0, R22, PT ;  /* 0x000000160000720c */ /* 0x000fe20003f44070 */
[----:B------:R-:W-:Y:S01]  /*1880*/  @!P6 IMAD.IADD R24, R24, 0x1, -R0 ;  /* 0x000000011818e824 */ /* 0x000fe200078e0a00 */
[----:B------:R-:W-:Y:S01]  /*1890*/  IADD3 R26, -R26, RZ, RZ ;  /* 0x000000ff1a1a7210 */ /* 0x000fe20007ffe1ff */
[----:B------:R-:W-:Y:S01]  /*18a0*/  IMAD.MOV R25, RZ, RZ, -R25 ;  /* 0x000000ffff197224 */ /* 0x000fe200078e0a19 */
[C---:B------:R-:W-:Y:S01]  /*18b0*/  ISETP.GT.U32.AND P6, PT, R0.reuse, R23, PT ;  /* 0x000000170000720c */ /* 0x040fe20003fc4070 */
[----:B------:R-:W-:Y:S01]  /*18c0*/  @!P5 IMAD.MOV R20, RZ, RZ, -R20 ;  /* 0x000000ffff14d224 */ /* 0x000fe200078e0a14 */
[C---:B------:R-:W-:Y:S01]  /*18d0*/  ISETP.GT.U32.AND P5, PT, R0.reuse, R24, PT ;  /* 0x000000180000720c */ /* 0x040fe20003fa4070 */
[C---:B------:R-:W-:Y:S02]  /*18e0*/  IMAD R25, R0.reuse, R25, R27 ;  /* 0x0000001900197224 */ /* 0x040fe400078e021b */
[----:B------:R-:W-:Y:S01]  /*18f0*/  IMAD R26, R0, R26, R29 ;  /* 0x0000001a001a7224 */ /* 0x000fe200078e021d */
[----:B------:R-:W-:Y:S01]  /*1900*/  IABS R29, R36 ;  /* 0x00000024001d7213 */ /* 0x000fe20000000000 */
[----:B------:R-:W-:-:S04]  /*1910*/  IMAD.HI.U32 R27, R12, R31, RZ ;  /* 0x0000001f0c1b7227 */ /* 0x000fc800078e00ff */
[--C-:B------:R-:W-:Y:S01]  /*1920*/  @!P2 IMAD.IADD R22, R22, 0x1, -R0.reuse ;  /* 0x000000011616a824 */ /* 0x100fe200078e0a00 */
[C---:B------:R-:W-:Y:S01]  /*1930*/  ISETP.GT.U32.AND P2, PT, R0.reuse, R25, PT ;  /* 0x000000190000720c */ /* 0x040fe20003f44070 */
[----:B------:R-:W-:Y:S01]  /*1940*/  @!P6 IMAD.IADD R23, R23, 0x1, -R0 ;  /* 0x000000011717e824 */ /* 0x000fe200078e0a00 */
[----:B------:R-:W-:Y:S01]  /*1950*/  ISETP.GT.U32.AND P6, PT, R0, R26, PT ;  /* 0x0000001a0000720c */ /* 0x000fe20003fc4070 */
[----:B------:R-:W-:Y:S02]  /*1960*/  IMAD.MOV R27, RZ, RZ, -R27 ;  /* 0x000000ffff1b7224 */ /* 0x000fe400078e0a1b */
[----:B------:R-:W-:-:S04]  /*1970*/  IMAD.HI.U32 R28, R12, R33, RZ ;  /* 0x000000210c1c7227 */ /* 0x000fc800078e00ff */
[C---:B------:R-:W-:Y:S02]  /*1980*/  IMAD R27, R0.reuse, R27, R31 ;  /* 0x0000001b001b7224 */ /* 0x040fe400078e021f */
[----:B------:R-:W-:Y:S02]  /*1990*/  IMAD.MOV R28, RZ, RZ, -R28 ;  /* 0x000000ffff1c7224 */ /* 0x000fe400078e0a1c */
[--C-:B------:R-:W-:Y:S01]  /*19a0*/  @!P2 IMAD.IADD R25, R25, 0x1, -R0.reuse ;  /* 0x000000011919a824 */ /* 0x100fe200078e0a00 */
[----:B------:R-:W-:Y:S01]  /*19b0*/  ISETP.GT.U32.AND P1, PT, R0, R27, PT ;  /* 0x0000001b0000720c */ /* 0x000fe20003f24070 */
[--C-:B------:R-:W-:Y:S01]  /*19c0*/  @!P6 IMAD.IADD R26, R26, 0x1, -R0.reuse ;  /* 0x000000011a1ae824 */ /* 0x100fe200078e0a00 */
[----:B------:R-:W-:Y:S01]  /*19d0*/  ISETP.GE.AND P2, PT, R32, RZ, PT ;  /* 0x000000ff2000720c */ /* 0x000fe20003f46270 */
[C---:B------:R-:W-:Y:S01]  /*19e0*/  IMAD R28, R0.reuse, R28, R33 ;  /* 0x0000001c001c7224 */ /* 0x040fe200078e0221 */
[----:B------:R-:W-:Y:S01]  /*19f0*/  ISETP.GT.U32.AND P6, PT, R0, R25, PT ;  /* 0x000000190000720c */ /* 0x000fe20003fc4070 */
[----:B------:R-:W-:Y:S01]  /*1a00*/  IMAD.MOV.U32 R31, RZ, RZ, R29 ;  /* 0x000000ffff1f7224 */ /* 0x000fe200078e001d */
[C---:B------:R-:W-:Y:S01]  /*1a10*/  LOP3.LUT R33, R9.reuse, 0x48, RZ, 0xfc, !PT ;  /* 0x0000004809217812 */ /* 0x040fe200078efcff */
[----:B------:R-:W-:Y:S01]  /*1a20*/  @!P5 IMAD.IADD R24, R24, 0x1, -R0 ;  /* 0x000000011818d824 */ /* 0x000fe200078e0a00 */
[----:B------:R-:W-:Y:S01]  /*1a30*/  ISETP.GE.AND P5, PT, R30, RZ, PT ;  /* 0x000000ff1e00720c */ /* 0x000fe20003fa6270 */
[----:B------:R-:W-:Y:S01]  /*1a40*/  IMAD.HI.U32 R29, R12, R31, RZ ;  /* 0x0000001f0c1d7227 */ /* 0x000fe200078e00ff */
[----:B------:R-:W-:-:S03]  /*1a50*/  LOP3.LUT R30, R9, 0x4a, RZ, 0xfc, !PT ;  /* 0x0000004a091e7812 */ /* 0x000fc600078efcff */
[----:B------:R-:W-:Y:S01]  /*1a60*/  @!P0 IMAD.MOV R22, RZ, RZ, -R22 ;  /* 0x000000ffff168224 */ /* 0x000fe200078e0a16 */
[C---:B------:R-:W-:Y:S01]  /*1a70*/  ISETP.GT.U32.AND P0, PT, R0.reuse, R26, PT ;  /* 0x0000001a0000720c */ /* 0x040fe20003f04070 */
[----:B------:R-:W-:Y:S01]  /*1a80*/  IMAD.MOV R29, RZ, RZ, -R29 ;  /* 0x000000ffff1d7224 */ /* 0x000fe200078e0a1d */
[----:B------:R-:W-:Y:S01]  /*1a90*/  IABS R32, R30 ;  /* 0x0000001e00207213 */ /* 0x000fe20000000000 */
[--C-:B------:R-:W-:Y:S01]  /*1aa0*/  @!P6 IMAD.IADD R25, R25, 0x1, -R0.reuse ;  /* 0x000000011919e824 */ /* 0x100fe200078e0a00 */
[----:B------:R-:W-:Y:S01]  /*1ab0*/  ISETP.GT.U32.AND P6, PT, R0, R28, PT ;  /* 0x0000001c0000720c */ /* 0x000fe20003fc4070 */
[----:B------:R-:W-:Y:S01]  /*1ac0*/  @!P1 IMAD.IADD R27, R27, 0x1, -R0 ;  /* 0x000000011b1b9824 */ /* 0x000fe200078e0a00 */
[----:B------:R-:W-:Y:S01]  /*1ad0*/  ISETP.GE.AND P1, PT, R30, RZ, PT ;  /* 0x000000ff1e00720c */ /* 0x000fe20003f26270 */
[----:B------:R-:W-:Y:S02]  /*1ae0*/  IMAD R30, R0, R29, R31 ;  /* 0x0000001d001e7224 */ /* 0x000fe400078e021f */
[----:B------:R-:W-:-:S02]  /*1af0*/  IMAD.MOV.U32 R31, RZ, RZ, R32 ;  /* 0x000000ffff1f7224 */ /* 0x000fc400078e0020 */
[----:B------:R-:W-:Y:S01]  /*1b00*/  @!P4 IMAD.MOV R23, RZ, RZ, -R23 ;  /* 0x000000ffff17c224 */ /* 0x000fe200078e0a17 */
[----:B------:R-:W-:Y:S01]  /*1b10*/  ISETP.GE.AND P4, PT, R34, RZ, PT ;  /* 0x000000ff2200720c */ /* 0x000fe20003f86270 */
[----:B------:R-:W-:Y:S01]  /*1b20*/  IMAD.HI.U32 R29, R12, R31, RZ ;  /* 0x0000001f0c1d7227 */ /* 0x000fe200078e00ff */
[----:B------:R-:W-:-:S03]  /*1b30*/  LOP3.LUT R34, R9, 0x46, RZ, 0xfc, !PT ;  /* 0x0000004609227812 */ /* 0x000fc600078efcff */
[----:B------:R-:W-:Y:S01]  /*1b40*/  @!P6 IADD3 R28, R28, -R0, RZ ;  /* 0x800000001c1ce210 */ /* 0x000fe20007ffe0ff */
[----:B------:R-:W-:Y:S01]  /*1b50*/  @!P0 IMAD.IADD R26, R26, 0x1, -R0 ;  /* 0x000000011a1a8824 */ /* 0x000fe200078e0a00 */
[----:B------:R-:W-:Y:S01]  /*1b60*/  ISETP.GT.U32.AND P6, PT, R0, R27, PT ;  /* 0x0000001b0000720c */ /* 0x000fe20003fc4070 */
[----:B------:R-:W-:Y:S01]  /*1b70*/  IMAD.MOV R29, RZ, RZ, -R29 ;  /* 0x000000ffff1d7224 */ /* 0x000fe200078e0a1d */
[----:B------:R-:W-:Y:S01]  /*1b80*/  ISETP.GE.AND P0, PT, R36, RZ, PT ;  /* 0x000000ff2400720c */ /* 0x000fe20003f06270 */
[----:B------:R-:W-:Y:S01]  /*1b90*/  @!P2 IMAD.MOV R26, RZ, RZ, -R26 ;  /* 0x000000ffff1aa224 */ /* 0x000fe200078e0a1a */
[C---:B------:R-:W-:Y:S01]  /*1ba0*/  ISETP.GT.U32.AND P2, PT, R0.reuse, R30, PT ;  /* 0x0000001e0000720c */ /* 0x040fe20003f44070 */
[C---:B------:R-:W-:Y:S01]  /*1bb0*/  IMAD R29, R0.reuse, R29, R31 ;  /* 0x0000001d001d7224 */ /* 0x040fe200078e021f */
[----:B------:R-:W-:Y:S01]  /*1bc0*/  LOP3.LUT R36, R9, 0x44, RZ, 0xfc, !PT ;  /* 0x0000004409247812 */ /* 0x000fe200078efcff */
[----:B------:R-:W-:Y:S01]  /*1bd0*/  @!P5 IMAD.MOV R25, RZ, RZ, -R25 ;  /* 0x000000ffff19d224 */ /* 0x000fe200078e0a19 */
[----:B------:R-:W-:Y:S01]  /*1be0*/  ISETP.GT.U32.AND P5, PT, R0, R28, PT ;  /* 0x0000001c0000720c */ /* 0x000fe20003fa4070 */
[----:B------:R-:W-:Y:S01]  /*1bf0*/  @!P3 IMAD.MOV R24, RZ, RZ, -R24 ;  /* 0x000000ffff18b224 */ /* 0x000fe200078e0a18 */
[----:B------:R-:W-:Y:S01]  /*1c00*/  ISETP.GE.AND P3, PT, R35, RZ, PT ;  /* 0x000000ff2300720c */ /* 0x000fe20003f66270 */
[----:B------:R-:W-:Y:S01]  /*1c10*/  IMAD.HI.U32 R64, R12, R79, RZ ;  /* 0x0000004f0c407227 */ /* 0x000fe200078e00ff */
[----:B------:R-:W-:-:S02]  /*1c20*/  IABS R35, R33 ;  /* 0x0000002100237213 */ /* 0x000fc40000000000 */
[----:B------:R-:W-:Y:S01]  /*1c30*/  IABS R37, R34 ;  /* 0x0000002200257213 */ /* 0x000fe20000000000 */
[--C-:B------:R-:W-:Y:S01]  /*1c40*/  @!P6 IMAD.IADD R27, R27, 0x1, -R0.reuse ;  /* 0x000000011b1be824 */ /* 0x100fe200078e0a00 */
[----:B------:R-:W-:Y:S01]  /*1c50*/  ISETP.GT.U32.AND P6, PT, R0, R29, PT ;  /* 0x0000001d0000720c */ /* 0x000fe20003fc4070 */
[----:B------:R-:W-:Y:S01]  /*1c60*/  @!P2 IMAD.IADD R30, R30, 0x1, -R0 ;  /* 0x000000011e1ea824 */ /* 0x000fe200078e0a00 */
[----:B------:R-:W-:Y:S01]  /*1c70*/  IABS R39, R36 ;  /* 0x0000002400277213 */ /* 0x000fe20000000000 */
[----:B------:R-:W-:Y:S01]  /*1c80*/  IMAD.HI.U32 R31, R12, R35, RZ ;  /* 0x000000230c1f7227 */ /* 0x000fe200078e00ff */
[----:B------:R-:W-:-:S03]  /*1c90*/  ISETP.GE.AND P2, PT, R34, RZ, PT ;  /* 0x000000ff2200720c */ /* 0x000fc60003f46270 */
[----:B------:R-:W-:Y:S01]  /*1ca0*/  @!P4 IMAD.MOV R27, RZ, RZ, -R27 ;  /* 0x000000ffff1bc224 */ /* 0x000fe200078e0a1b */
[----:B------:R-:W-:Y:S01]  /*1cb0*/  ISETP.GT.U32.AND P4, PT, R0, R30, PT ;  /* 0x0000001e0000720c */ /* 0x000fe20003f84070 */
[----:B------:R-:W-:-:S04]  /*1cc0*/  IMAD.HI.U32 R32, R12, R37, RZ ;  /* 0x000000250c207227 */ /* 0x000fc800078e00ff */
[----:B------:R-:W-:Y:S02]  /*1cd0*/  IMAD.MOV R31, RZ, RZ, -R31 ;  /* 0x000000ffff1f7224 */ /* 0x000fe400078e0a1f */
[--C-:B------:R-:W-:Y:S02]  /*1ce0*/  @!P6 IMAD.IADD R29, R29, 0x1, -R0.reuse ;  /* 0x000000011d1de824 */ /* 0x100fe400078e0a00 */
[----:B------:R-:W-:Y:S01]  /*1cf0*/  @!P5 IMAD.IADD R28, R28, 0x1, -R0 ;  /* 0x000000011c1cd824 */ /* 0x000fe200078e0a00 */
[----:B------:R-:W-:Y:S01]  /*1d00*/  ISETP.GE.AND P5, PT, R33, RZ, PT ;  /* 0x000000ff2100720c */ /* 0x000fe20003fa6270 */
[----:B------:R-:W-:Y:S01]  /*1d10*/  IMAD.HI.U32 R33, R12, R39, RZ ;  /* 0x000000270c217227 */ /* 0x000fe200078e00ff */
[----:B------:R-:W-:-:S03]  /*1d20*/  ISETP.GT.U32.AND P6, PT, R0, R29, PT ;  /* 0x0000001d0000720c */ /* 0x000fc60003fc4070 */
[----:B------:R-:W-:Y:S01]  /*1d30*/  IMAD.MOV R32, RZ, RZ, -R32 ;  /* 0x000000ffff207224 */ /* 0x000fe200078e0a20 */
[----:B------:R-:W-:Y:S01]  /*1d40*/  IADD3 R33, -R33, RZ, RZ ;  /* 0x000000ff21217210 */ /* 0x000fe20007ffe1ff */
[C---:B------:R-:W-:Y:S02]  /*1d50*/  IMAD R31, R0.reuse, R31, R35 ;  /* 0x0000001f001f7224 */ /* 0x040fe400078e0223 */
[C---:B------:R-:W-:Y:S01]  /*1d60*/  IMAD R32, R0.reuse, R32, R37 ;  /* 0x0000002000207224 */ /* 0x040fe200078e0225 */
[----:B------:R-:W-:Y:S01]  /*1d70*/  IABS R37, R40 ;  /* 0x0000002800257213 */ /* 0x000fe20000000000 */
[----:B------:R-:W-:Y:S01]  /*1d80*/  @!P3 IMAD.MOV R28, RZ, RZ, -R28 ;  /* 0x000000ffff1cb224 */ /* 0x000fe200078e0a1c */
[----:B------:R-:W-:Y:S01]  /*1d90*/  ISETP.GT.U32.AND P3, PT, R0, R31, PT ;  /* 0x0000001f0000720c */ /* 0x000fe20003f64070 */
[--C-:B------:R-:W-:Y:S01]  /*1da0*/  @!P4 IMAD.IADD R30, R30, 0x1, -R0.reuse ;  /* 0x000000011e1ec824 */ /* 0x100fe200078e0a00 */
[C---:B------:R-:W-:Y:S01]  /*1db0*/  ISETP.GT.U32.AND P4, PT, R0.reuse, R32, PT ;  /* 0x000000200000720c */ /* 0x040fe20003f84070 */
[----:B------:R-:W-:Y:S01]  /*1dc0*/  IMAD R33, R0, R33, R39 ;  /* 0x0000002100217224 */ /* 0x000fe200078e0227 */
[----:B------:R-:W-:Y:S01]  /*1dd0*/  IABS R39, R42 ;  /* 0x0000002a00277213 */ /* 0x000fe20000000000 */
[----:B------:R-:W-:-:S02]  /*1de0*/  @!P6 IMAD.IADD R29, R29, 0x1, -R0 ;  /* 0x000000011d1de824 */ /* 0x000fc400078e0a00 */
[----:B------:R-:W-:Y:S01]  /*1df0*/  IMAD.HI.U32 R34, R12, R37, RZ ;  /* 0x000000250c227227 */ /* 0x000fe200078e00ff */
[----:B------:R-:W-:-:S03]  /*1e00*/  ISETP.GT.U32.AND P6, PT, R0, R33, PT ;  /* 0x000000210000720c */ /* 0x000fc60003fc4070 */
[----:B------:R-:W-:Y:S02]  /*1e10*/  IMAD.MOV R34, RZ, RZ, -R34 ;  /* 0x000000ffff227224 */ /* 0x000fe400078e0a22 */
[--C-:B------:R-:W-:Y:S01]  /*1e20*/  @!P3 IMAD.IADD R31, R31, 0x1, -R0.reuse ;  /* 0x000000011f1fb824 */ /* 0x100fe200078e0a00 */
[----:B------:R-:W-:Y:S01]  /*1e30*/  ISETP.GE.AND P3, PT, R36, RZ, PT ;  /* 0x000000ff2400720c */ /* 0x000fe20003f66270 */
[----:B------:R-:W-:Y:S02]  /*1e40*/  @!P4 IMAD.IADD R32, R32, 0x1, -R0 ;  /* 0x000000012020c824 */ /* 0x000fe400078e0a00 */
[----:B------:R-:W-:Y:S01]  /*1e50*/  IMAD.HI.U32 R35, R12, R39, RZ ;  /* 0x000000270c237227 */ /* 0x000fe200078e00ff */
[----:B------:R-:W-:-:S03]  /*1e60*/  ISETP.GT.U32.AND P4, PT, R0, R31, PT ;  /* 0x0000001f0000720c */ /* 0x000fc60003f84070 */
[----:B------:R-:W-:Y:S01]  /*1e70*/  @!P6 IADD3 R33, R33, -R0, RZ ;  /* 0x800000002121e210 */ /* 0x000fe20007ffe0ff */
[C---:B------:R-:W-:Y:S01]  /*1e80*/  IMAD R36, R0.reuse, R34, R37 ;  /* 0x0000002200247224 */ /* 0x040fe200078e0225 */
[----:B------:R-:W-:Y:S01]  /*1e90*/  ISETP.GT.U32.AND P6, PT, R0, R32, PT ;  /* 0x000000200000720c */ /* 0x000fe20003fc4070 */
[----:B------:R-:W-:Y:S02]  /*1ea0*/  IMAD.MOV R38, RZ, RZ, -R35 ;  /* 0x000000ffff267224 */ /* 0x000fe400078e0a23 */
[----:B------:R-:W-:-:S04]  /*1eb0*/  IMAD.HI.U32 R35, R12, R41, RZ ;  /* 0x000000290c237227 */ /* 0x000fc800078e00ff */
[C---:B------:R-:W-:Y:S02]  /*1ec0*/  IMAD R34, R0.reuse, R38, R39 ;  /* 0x0000002600227224 */ /* 0x040fe400078e0227 */
[----:B------:R-:W-:Y:S01]  /*1ed0*/  @!P4 IMAD.IADD R31, R31, 0x1, -R0 ;  /* 0x000000011f1fc824 */ /* 0x000fe200078e0a00 */
[C---:B------:R-:W-:Y:S01]  /*1ee0*/  ISETP.GT.U32.AND P4, PT, R0.reuse, R36, PT ;  /* 0x000000240000720c */ /* 0x040fe20003f84070 */
[----:B------:R-:W-:Y:S01]  /*1ef0*/  @!P0 IMAD.MOV R30, RZ, RZ, -R30 ;  /* 0x000000ffff1e8224 */ /* 0x000fe200078e0a1e */
[----:B------:R-:W-:Y:S01]  /*1f00*/  ISETP.GT.U32.AND P0, PT, R0, R33, PT ;  /* 0x000000210000720c */ /* 0x000fe20003f04070 */
[----:B------:R-:W-:Y:S02]  /*1f10*/  IMAD.MOV R35, RZ, RZ, -R35 ;  /* 0x000000ffff237224 */ /* 0x000fe400078e0a23 */
[----:B------:R-:W-:Y:S01]  /*1f20*/  @!P6 IMAD.IADD R32, R32, 0x1, -R0 ;  /* 0x000000012020e824 */ /* 0x000fe200078e0a00 */
[C---:B------:R-:W-:Y:S01]  /*1f30*/  ISETP.GT.U32.AND P6, PT, R0.reuse, R34, PT ;  /* 0x000000220000720c */ /* 0x040fe20003fc4070 */
[----:B------:R-:W-:-:S02]  /*1f40*/  IMAD R35, R0, R35, R41 ;  /* 0x0000002300237224 */ /* 0x000fc400078e0229 */
[----:B------:R-:W-:-:S04]  /*1f50*/  IMAD.HI.U32 R37, R12, R43, RZ ;  /* 0x0000002b0c257227 */ /* 0x000fc800078e00ff */
[----:B------:R-:W-:Y:S01]  /*1f60*/  @!P4 IADD3 R36, R36, -R0, RZ ;  /* 0x800000002424c210 */ /* 0x000fe20007ffe0ff */
[----:B------:R-:W-:Y:S01]  /*1f70*/  IMAD.MOV R37, RZ, RZ, -R37 ;  /* 0x000000ffff257224 */ /* 0x000fe200078e0a25 */
[----:B------:R-:W-:Y:S01]  /*1f80*/  ISETP.GT.U32.AND P4, PT, R0, R35, PT ;  /* 0x000000230000720c */ /* 0x000fe20003f84070 */
[--C-:B------:R-:W-:Y:S01]  /*1f90*/  @!P0 IMAD.IADD R33, R33, 0x1, -R0.reuse ;  /* 0x0000000121218824 */ /* 0x100fe200078e0a00 */
[----:B------:R-:W-:Y:S01]  /*1fa0*/  ISETP.GE.AND P0, PT, R42, RZ, PT ;  /* 0x000000ff2a00720c */ /* 0x000fe20003f06270 */
[----:B------:R-:W-:Y:S01]  /*1fb0*/  IMAD R37, R0, R37, R43 ;  /* 0x0000002500257224 */ /* 0x000fe200078e022b */
[----:B------:R-:W-:Y:S01]  /*1fc0*/  LOP3.LUT R42, R9, 0x38, RZ, 0xfc, !PT ;  /* 0x00000038092a7812 */ /* 0x000fe200078efcff */
[----:B------:R-:W-:Y:S02]  /*1fd0*/  @!P6 IMAD.IADD R34, R34, 0x1, -R0 ;  /* 0x000000012222e824 */ /* 0x000fe400078e0a00 */
[----:B------:R-:W-:Y:S01]  /*1fe0*/  @!P2 IMAD.MOV R32, RZ, RZ, -R32 ;  /* 0x000000ffff20a224 */ /* 0x000fe200078e0a20 */
[C---:B------:R-:W-:Y:S01]  /*1ff0*/  ISETP.GT.U32.AND P2, PT, R0.reuse, R37, PT ;  /* 0x000000250000720c */ /* 0x040fe20003f44070 */
[----:B------:R-:W-:Y:S01]  /*2000*/  @!P1 IMAD.MOV R29, RZ, RZ, -R29 ;  /* 0x000000ffff1d9224 */ /* 0x000fe200078e0a1d */
[----:B------:R-:W-:Y:S01]  /*2010*/  ISETP.GT.U32.AND P6, PT, R0, R34, PT ;  /* 0x000000220000720c */ /* 0x000fe20003fc4070 */
[----:B------:R-:W-:Y:S01]  /*2020*/  @!P3 IMAD.MOV R33, RZ, RZ, -R33 ;  /* 0x000000ffff21b224 */ /* 0x000fe200078e0a21 */
[----:B------:R-:W-:Y:S01]  /*2030*/  IABS R43, R42 ;  /* 0x0000002a002b7213 */ /* 0x000fe20000000000 */
[----:B------:R-:W-:Y:S01]  /*2040*/  @!P4 IMAD.IADD R35, R35, 0x1, -R0 ;  /* 0x000000012323c824 */ /* 0x000fe200078e0a00 */
[----:B------:R-:W-:Y:S01]  /*2050*/  ISETP.GE.AND P1, PT, R40, RZ, PT ;  /* 0x000000ff2800720c */ /* 0x000fe20003f26270 */
[----:B------:R-:W-:Y:S01]  /*2060*/  @!P5 IMAD.MOV R31, RZ, RZ, -R31 ;  /* 0x000000ffff1fd224 */ /* 0x000fe200078e0a1f */
[----:B------:R-:W-:Y:S01]  /*2070*/  LOP3.LUT R40, R9, 0x3a, RZ, 0xfc, !PT ;  /* 0x0000003a09287812 */ /* 0x000fe200078efcff */
[----:B------:R-:W-:Y:S01]  /*2080*/  IMAD.HI.U32 R39, R12, R43, RZ ;  /* 0x0000002b0c277227 */ /* 0x000fe200078e00ff */
[----:B------:R-:W-:-:S02]  /*2090*/  ISETP.GT.U32.AND P4, PT, R0, R35, PT ;  /* 0x000000230000720c */ /* 0x000fc40003f84070 */
[----:B------:R-:W-:Y:S01]  /*20a0*/  IABS R41, R40 ;  /* 0x0000002800297213 */ /* 0x000fe20000000000 */
[----:B------:R-:W-:Y:S01]  /*20b0*/  IMAD.MOV R39, RZ, RZ, -R39 ;  /* 0x000000ffff277224 */ /* 0x000fe200078e0a27 */
[----:B------:R-:W-:Y:S01]  /*20c0*/  ISETP.GE.AND P3, PT, R44, RZ, PT ;  /* 0x000000ff2c00720c */ /* 0x000fe20003f66270 */
[----:B------:R-:W-:Y:S01]  /*20d0*/  @!P2 IMAD.IADD R37, R37, 0x1, -R0 ;  /* 0x000000012525a824 */ /* 0x000fe200078e0a00 */
[----:B------:R-:W-:Y:S01]  /*20e0*/  @!P6 IADD3 R34, R34, -R0, RZ ;  /* 0x800000002222e210 */ /* 0x000fe20007ffe0ff */
[----:B------:R-:W-:Y:S01]  /*20f0*/  IMAD R39, R0, R39, R43 ;  /* 0x0000002700277224 */ /* 0x000fe200078e022b */
[----:B------:R-:W-:Y:S01]  /*2100*/  ISETP.GE.AND P6, PT, R40, RZ, PT ;  /* 0x000000ff2800720c */ /* 0x000fe20003fc6270 */
[----:B------:R-:W-:Y:S01]  /*2110*/  IMAD.HI.U32 R38, R12, R41, RZ ;  /* 0x000000290c267227 */ /* 0x000fe200078e00ff */
[C---:B------:R-:W-:Y:S02]  /*2120*/  ISETP.GT.U32.AND P2, PT, R0.reuse, R37, PT ;  /* 0x000000250000720c */ /* 0x040fe40003f44070 */
[----:B------:R-:W-:Y:S01]  /*2130*/  LOP3.LUT R40, R9, 0x36, RZ, 0xfc, !PT ;  /* 0x0000003609287812 */ /* 0x000fe200078efcff */
[----:B------:R-:W-:Y:S01]  /*2140*/  @!P0 IMAD.MOV R34, RZ, RZ, -R34 ;  /* 0x000000ffff228224 */ /* 0x000fe200078e0a22 */
[C---:B------:R-:W-:Y:S01]  /*2150*/  ISETP.GT.U32.AND P0, PT, R0.reuse, R39, PT ;  /* 0x000000270000720c */ /* 0x040fe20003f04070 */
[----:B------:R-:W-:Y:S01]  /*2160*/  IMAD.MOV R38, RZ, RZ, -R38 ;  /* 0x000000ffff267224 */ /* 0x000fe200078e0a26 */
[C---:B------:R-:W-:Y:S01]  /*2170*/  ISETP.GT.U32.AND P5, PT, R0.reuse, R36, PT ;  /* 0x000000240000720c */ /* 0x040fe20003fa4070 */
[--C-:B------:R-:W-:Y:S01]  /*2180*/  @!P4 IMAD.IADD R35, R35, 0x1, -R0.reuse ;  /* 0x000000012323c824 */ /* 0x100fe200078e0a00 */
[----:B------:R-:W-:Y:S01]  /*2190*/  LOP3.LUT R44, R9, 0x30, RZ, 0xfc, !PT ;  /* 0x00000030092c7812 */ /* 0x000fe200078efcff */
[----:B------:R-:W-:Y:S01]  /*21a0*/  IMAD R38, R0, R38, R41 ;  /* 0x0000002600267224 */ /* 0x000fe200078e0229 */
[----:B------:R-:W-:Y:S01]  /*21b0*/  IABS R41, R40 ;  /* 0x0000002800297213 */ /* 0x000fe20000000000 */
[----:B------:R-:W-:Y:S01]  /*21c0*/  @!P3 IMAD.MOV R35, RZ, RZ, -R35 ;  /* 0x000000ffff23b224 */ /* 0x000fe200078e0a23 */
[----:B------:R-:W-:Y:S01]  /*21d0*/  ISETP.GE.AND P3, PT, R40, RZ, PT ;  /* 0x000000ff2800720c */ /* 0x000fe20003f66270 */
[----:B------:R-:W-:Y:S01]  /*21e0*/  @!P2 IMAD.IADD R37, R37, 0x1, -R0 ;  /* 0x000000012525a824 */ /* 0x000fe200078e0a00 */
[----:B------:R-:W-:Y:S01]  /*21f0*/  LOP3.LUT R40, R9, 0x34, RZ, 0xfc, !PT ;  /* 0x0000003409287812 */ /* 0x000fe200078efcff */
[----:B------:R-:W-:Y:S01]  /*2200*/  IMAD.MOV R64, RZ, RZ, -R64 ;  /* 0x000000ffff407224 */ /* 0x000fe200078e0a40 */
[----:B------:R-:W-:Y:S01]  /*2210*/  ISETP.GT.U32.AND P4, PT, R0, R38, PT ;  /* 0x000000260000720c */ /* 0x000fe20003f84070 */
[--C-:B------:R-:W-:Y:S01]  /*2220*/  @!P0 IMAD.IADD R39, R39, 0x1, -R0.reuse ;  /* 0x0000000127278824 */ /* 0x100fe200078e0a00 */
[----:B------:R-:W-:Y:S01]  /*2230*/  ISETP.GE.AND P2, PT, R40, RZ, PT ;  /* 0x000000ff2800720c */ /* 0x000fe20003f46270 */
[----:B------:R-:W-:Y:S01]  /*2240*/  @!P5 IMAD.IADD R36, R36, 0x1, -R0 ;  /* 0x000000012424d824 */ /* 0x000fe200078e0a00 */
[----:B------:R-:W-:Y:S01]  /*2250*/  IABS R43, R40 ;  /* 0x00000028002b7213 */ /* 0x000fe20000000000 */
[----:B------:R-:W-:Y:S01]  /*2260*/  IMAD.HI.U32 R40, R12, R41, RZ ;  /* 0x000000290c287227 */ /* 0x000fe200078e00ff */
[----:B------:R-:W-:-:S02]  /*2270*/  ISETP.GT.U32.AND P0, PT, R0, R39, PT ;  /* 0x000000270000720c */ /* 0x000fc40003f04070 */
[----:B------:R-:W-:Y:S01]  /*2280*/  ISETP.GE.AND P5, PT, R45, RZ, PT ;  /* 0x000000ff2d00720c */ /* 0x000fe20003fa6270 */
[----:B------:R-:W-:Y:S01]  /*2290*/  @!P1 IMAD.MOV R36, RZ, RZ, -R36 ;  /* 0x000000ffff249224 */ /* 0x000fe200078e0a24 */
[----:B------:R-:W-:Y:S01]  /*22a0*/  IADD3 R40, -R40, RZ, RZ ;  /* 0x000000ff28287210 */ /* 0x000fe20007ffe1ff */
[----:B------:R-:W-:Y:S01]  /*22b0*/  IMAD R173, R188, c[0x0][0x188], RZ ;  /* 0x00006200bcad7a24 */ /* 0x000fe200078e02ff */
[----:B------:R-:W-:Y:S01]  /*22c0*/  ISETP.GE.AND P1, PT, R42, RZ, PT ;  /* 0x000000ff2a00720c */ /* 0x000fe20003f26270 */
[----:B------:R-:W-:Y:S01]  /*22d0*/  @!P4 IMAD.IADD R38, R38, 0x1, -R0 ;  /* 0x000000012626c824 */ /* 0x000fe200078e0a00 */
[----:B------:R-:W-:Y:S01]  /*22e0*/  LOP3.LUT R42, R9, 0x32, RZ, 0xfc, !PT ;  /* 0x00000032092a7812 */ /* 0x000fe200078efcff */
[----:B------:R-:W-:Y:S01]  /*22f0*/  IMAD R40, R0, R40, R41 ;  /* 0x0000002800287224 */ /* 0x000fe200078e0229 */
[----:B------:R-:W-:Y:S01]  /*2300*/  IABS R47, R44 ;  /* 0x0000002c002f7213 */ /* 0x000fe20000000000 */
[----:B------:R-:W-:Y:S01]  /*2310*/  IMAD.HI.U32 R41, R12, R43, RZ ;  /* 0x0000002b0c297227 */ /* 0x000fe200078e00ff */
[----:B------:R-:W-:-:S02]  /*2320*/  ISETP.GT.U32.AND P4, PT, R0, R38, PT ;  /* 0x000000260000720c */ /* 0x000fc40003f84070 */
[----:B------:R-:W-:Y:S01]  /*2330*/  IABS R45, R42 ;  /* 0x0000002a002d7213 */ /* 0x000fe20000000000 */
[----:B------:R-:W-:Y:S02]  /*2340*/  IMAD.MOV R41, RZ, RZ, -R41 ;  /* 0x000000ffff297224 */ /* 0x000fe400078e0a29 */
[----:B------:R-:W-:Y:S01]  /*2350*/  @!P0 IMAD.IADD R39, R39, 0x1, -R0 ;  /* 0x0000000127278824 */ /* 0x000fe200078e0a00 */
[----:B------:R-:W-:Y:S01]  /*2360*/  ISETP.GE.AND P0, PT, R44, RZ, PT ;  /* 0x000000ff2c00720c */ /* 0x000fe20003f06270 */
[----:B------:R-:W-:Y:S01]  /*2370*/  IMAD R41, R0, R41, R43 ;  /* 0x0000002900297224 */ /* 0x000fe200078e022b */
[----:B------:R-:W-:Y:S01]  /*2380*/  LOP3.LUT R44, R9, 0x2e, RZ, 0xfc, !PT ;  /* 0x0000002e092c7812 */ /* 0x000fe200078efcff */
[----:B------:R-:W-:Y:S01]  /*2390*/  @!P5 IMAD.MOV R37, RZ, RZ, -R37 ;  /* 0x000000ffff25d224 */ /* 0x000fe200078e0a25 */
[----:B------:R-:W-:Y:S01]  /*23a0*/  @!P1 IADD3 R39, -R39, RZ, RZ ;  /* 0x000000ff27279210 */ /* 0x000fe20007ffe1ff */
[----:B------:R-:W-:Y:S01]  /*23b0*/  IMAD.HI.U32 R43, R12, R47, RZ ;  /* 0x0000002f0c2b7227 */ /* 0x000fe200078e00ff */
[----:B------:R-:W-:-:S02]  /*23c0*/  ISETP.GT.U32.AND P1, PT, R0, R41, PT ;  /* 0x000000290000720c */ /* 0x000fc40003f24070 */
[----:B------:R-:W-:Y:S01]  /*23d0*/  ISETP.GE.AND P5, PT, R42, RZ, PT ;  /* 0x000000ff2a00720c */ /* 0x000fe20003fa6270 */
[----:B------:R-:W-:Y:S01]  /*23e0*/  @!P4 IMAD.IADD R38, R38, 0x1, -R0 ;  /* 0x000000012626c824 */ /* 0x000fe200078e0a00 */
[----:B------:R-:W-:Y:S01]  /*23f0*/  ISETP.GT.U32.AND P4, PT, R0, R40, PT ;  /* 0x000000280000720c */ /* 0x000fe20003f84070 */
[----:B------:R-:W-:-:S04]  /*2400*/  IMAD.HI.U32 R42, R12, R45, RZ ;  /* 0x0000002d0c2a7227 */ /* 0x000fc800078e00ff */
[----:B------:R-:W-:Y:S02]  /*2410*/  IMAD.MOV R42, RZ, RZ, -R42 ;  /* 0x000000ffff2a7224 */ /* 0x000fe400078e0a2a */
[----:B------:R-:W-:Y:S02]  /*2420*/  IMAD.MOV R43, RZ, RZ, -R43 ;  /* 0x000000ffff2b7224 */ /* 0x000fe400078e0a2b */
[--C-:B------:R-:W-:Y:S02]  /*2430*/  @!P1 IMAD.IADD R41, R41, 0x1, -R0.reuse ;  /* 0x0000000129299824 */ /* 0x100fe400078e0a00 */
[----:B------:R-:W-:Y:S02]  /*2440*/  IMAD R42, R0, R42, R45 ;  /* 0x0000002a002a7224 */ /* 0x000fe400078e022d */
[----:B------:R-:W-:Y:S01]  /*2450*/  @!P4 IMAD.IADD R40, R40, 0x1, -R0 ;  /* 0x000000012828c824 */ /* 0x000fe200078e0a00 */
[----:B------:R-:W-:Y:S01]  /*2460*/  ISETP.GE.AND P4, PT, R44, RZ, PT ;  /* 0x000000ff2c00720c */ /* 0x000fe20003f86270 */
[----:B------:R-:W-:Y:S01]  /*2470*/  @!P6 IMAD.MOV R38, RZ, RZ, -R38 ;  /* 0x000000ffff26e224 */ /* 0x000fe200078e0a26 */
[C---:B------:R-:W-:Y:S01]  /*2480*/  ISETP.GT.U32.AND P1, PT, R0.reuse, R41, PT ;  /* 0x000000290000720c */ /* 0x040fe20003f24070 */
[C---:B------:R-:W-:Y:S01]  /*2490*/  IMAD R45, R0.reuse, R43, R47 ;  /* 0x0000002b002d7224 */ /* 0x040fe200078e022f */
[----:B------:R-:W-:Y:S01]  /*24a0*/  IABS R44, R44 ;  /* 0x0000002c002c7213 */ /* 0x000fe20000000000 */
[----:B------:R-:W-:Y:S01]  /*24b0*/  IMAD R172, R189, c[0x0][0x188], RZ ;  /* 0x00006200bdac7a24 */ /* 0x000fe200078e02ff */
[----:B------:R-:W-:Y:S01]  /*24c0*/  ISETP.GT.U32.AND P6, PT, R0, R40, PT ;  /* 0x000000280000720c */ /* 0x000fe20003fc4070 */
[----:B------:R-:W-:-:S02]  /*24d0*/  IMAD R171, R190, c[0x0][0x188], RZ ;  /* 0x00006200beab7a24 */ /* 0x000fc400078e02ff */
[----:B------:R-:W-:Y:S02]  /*24e0*/  IMAD.MOV.U32 R47, RZ, RZ, R44 ;  /* 0x000000ffff2f7224 */ /* 0x000fe400078e002c */
[----:B------:R-:W-:-:S04]  /*24f0*/  IMAD.HI.U32 R44, R12, R49, RZ ;  /* 0x000000310c2c7227 */ /* 0x000fc800078e00ff */
[----:B------:R-:W-:Y:S01]  /*2500*/  IMAD.HI.U32 R43, R12, R47, RZ ;  /* 0x0000002f0c2b7227 */ /* 0x000fe200078e00ff */
[----:B------:R-:W-:Y:S02]  /*2510*/  @!P1 IADD3 R41, R41, -R0, RZ ;  /* 0x8000000029299210 */ /* 0x000fe40007ffe0ff */
[----:B------:R-:W-:Y:S01]  /*2520*/  ISETP.GT.U32.AND P1, PT, R0, R45, PT ;  /* 0x0000002d0000720c */ /* 0x000fe20003f24070 */
[----:B------:R-:W-:Y:S02]  /*2530*/  IMAD.MOV R43, RZ, RZ, -R43 ;  /* 0x000000ffff2b7224 */ /* 0x000fe400078e0a2b */
[----:B------:R-:W-:Y:S02]  /*2540*/  IMAD.MOV R46, RZ, RZ, -R44 ;  /* 0x000000ffff2e7224 */ /* 0x000fe400078e0a2c */
[----:B------:R-:W-:-:S04]  /*2550*/  IMAD.HI.U32 R44, R12, R51, RZ ;  /* 0x000000330c2c7227 */ /* 0x000fc800078e00ff */
[----:B------:R-:W-:Y:S01]  /*2560*/  @!P6 IMAD.IADD R40, R40, 0x1, -R0 ;  /* 0x000000012828e824 */ /* 0x000fe200078e0a00 */
[C---:B------:R-:W-:Y:S01]  /*2570*/  ISETP.GT.U32.AND P6, PT, R0.reuse, R42, PT ;  /* 0x0000002a0000720c */ /* 0x040fe20003fc4070 */
[C---:B------:R-:W-:Y:S01]  /*2580*/  IMAD R43, R0.reuse, R43, R47 ;  /* 0x0000002b002b7224 */ /* 0x040fe200078e022f */
[----:B------:R-:W-:Y:S01]  /*2590*/  IABS R47, R56 ;  /* 0x00000038002f7213 */ /* 0x000fe20000000000 */
[----:B------:R-:W-:Y:S02]  /*25a0*/  IMAD.MOV R44, RZ, RZ, -R44 ;  /* 0x000000ffff2c7224 */ /* 0x000fe400078e0a2c */
[C---:B------:R-:W-:Y:S02]  /*25b0*/  IMAD R46, R0.reuse, R46, R49 ;  /* 0x0000002e002e7224 */ /* 0x040fe400078e0231 */
[----:B------:R-:W-:Y:S01]  /*25c0*/  @!P3 IMAD.MOV R40, RZ, RZ, -R40 ;  /* 0x000000ffff28b224 */ /* 0x000fe200078e0a28 */
[C---:B------:R-:W-:Y:S01]  /*25d0*/  ISETP.GT.U32.AND P3, PT, R0.reuse, R43, PT ;  /* 0x0000002b0000720c */ /* 0x040fe20003f64070 */
[C---:B------:R-:W-:Y:S01]  /*25e0*/  IMAD R44, R0.reuse, R44, R51 ;  /* 0x0000002c002c7224 */ /* 0x040fe200078e0233 */
[----:B------:R-:W-:Y:S01]  /*25f0*/  IABS R51, R58 ;  /* 0x0000003a00337213 */ /* 0x000fe20000000000 */
[----:B------:R-:W-:Y:S01]  /*2600*/  @!P2 IMAD.MOV R41, RZ, RZ, -R41 ;  /* 0x000000ffff29a224 */ /* 0x000fe200078e0a29 */
[C---:B------:R-:W-:Y:S01]  /*2610*/  ISETP.GT.U32.AND P2, PT, R0.reuse, R46, PT ;  /* 0x0000002e0000720c */ /* 0x040fe20003f44070 */
[--C-:B------:R-:W-:Y:S01]  /*2620*/  @!P1 IMAD.IADD R45, R45, 0x1, -R0.reuse ;  /* 0x000000012d2d9824 */ /* 0x100fe200078e0a00 */
[----:B------:R-:W-:Y:S01]  /*2630*/  ISETP.GT.U32.AND P1, PT, R0, R44, PT ;  /* 0x0000002c0000720c */ /* 0x000fe20003f24070 */
[----:B------:R-:W-:-:S02]  /*2640*/  @!P6 IMAD.IADD R42, R42, 0x1, -R0 ;  /* 0x000000012a2ae824 */ /* 0x000fc400078e0a00 */
[----:B------:R-:W-:Y:S02]  /*2650*/  IMAD.MOV.U32 R49, RZ, RZ, R47 ;  /* 0x000000ffff317224 */ /* 0x000fe400078e002f */
[----:B------:R-:W-:Y:S01]  /*2660*/  IMAD.HI.U32 R47, R12, R53, RZ ;  /* 0x000000350c2f7227 */ /* 0x000fe200078e00ff */
[----:B------:R-:W-:-:S03]  /*2670*/  ISETP.GT.U32.AND P6, PT, R0, R42, PT ;  /* 0x0000002a0000720c */ /* 0x000fc60003fc4070 */
[--C-:B------:R-:W-:Y:S01]  /*2680*/  @!P3 IMAD.IADD R43, R43, 0x1, -R0.reuse ;  /* 0x000000012b2bb824 */ /* 0x100fe200078e0a00 */
[----:B------:R-:W-:Y:S01]  /*2690*/  ISETP.GT.U32.AND P3, PT, R0, R45, PT ;  /* 0x0000002d0000720c */ /* 0x000fe20003f64070 */
[----:B------:R-:W-:Y:S02]  /*26a0*/  IMAD.HI.U32 R48, R12, R49, RZ ;  /* 0x000000310c307227 */ /* 0x000fe400078e00ff */
[----:B------:R-:W-:Y:S02]  /*26b0*/  @!P1 IADD3 R44, R44, -R0, RZ ;  /* 0x800000002c2c9210 */ /* 0x000fe40007ffe0ff */
[----:B------:R-:W-:Y:S01]  /*26c0*/  @!P2 IMAD.IADD R46, R46, 0x1, -R0 ;  /* 0x000000012e2ea824 */ /* 0x000fe200078e0a00 */
[C---:B------:R-:W-:Y:S01]  /*26d0*/  ISETP.GT.U32.AND P2, PT, R0.reuse, R43, PT ;  /* 0x0000002b0000720c */ /* 0x040fe20003f44070 */
[----:B------:R-:W-:Y:S01]  /*26e0*/  IMAD.MOV R48, RZ, RZ, -R48 ;  /* 0x000000ffff307224 */ /* 0x000fe200078e0a30 */
[----:B------:R-:W-:Y:S01]  /*26f0*/  ISETP.GT.U32.AND P1, PT, R0, R44, PT ;  /* 0x0000002c0000720c */ /* 0x000fe20003f24070 */
[----:B------:R-:W-:-:S02]  /*2700*/  IMAD.MOV R47, RZ, RZ, -R47 ;  /* 0x000000ffff2f7224 */ /* 0x000fc400078e0a2f */
[----:B------:R-:W-:Y:S02]  /*2710*/  IMAD R49, R0, R48, R49 ;  /* 0x0000003000317224 */ /* 0x000fe400078e0231 */
[----:B------:R-:W-:-:S04]  /*2720*/  IMAD.HI.U32 R48, R12, R51, RZ ;  /* 0x000000330c307227 */ /* 0x000fc800078e00ff */
[----:B------:R-:W-:Y:S02]  /*2730*/  IMAD.MOV R48, RZ, RZ, -R48 ;  /* 0x000000ffff307224 */ /* 0x000fe400078e0a30 */
[--C-:B------:R-:W-:Y:S01]  /*2740*/  @!P6 IMAD.IADD R42, R42, 0x1, -R0.reuse ;  /* 0x000000012a2ae824 */ /* 0x100fe200078e0a00 */
[----:B------:R-:W-:Y:S01]  /*2750*/  ISETP.GE.AND P6, PT, R50, RZ, PT ;  /* 0x000000ff3200720c */ /* 0x000fe20003fc6270 */
[C---:B------:R-:W-:Y:S01]  /*2760*/  IMAD R47, R0.reuse, R47, R53 ;  /* 0x0000002f002f7224 */ /* 0x040fe200078e0235 */
[----:B------:R-:W-:Y:S01]  /*2770*/  IABS R53, R59 ;  /* 0x0000003b00357213 */ /* 0x000fe20000000000 */
[----:B------:R-:W-:Y:S01]  /*2780*/  @!P2 IMAD.IADD R43, R43, 0x1, -R0 ;  /* 0x000000012b2ba824 */ /* 0x000fe200078e0a00 */
[C---:B------:R-:W-:Y:S01]  /*2790*/  ISETP.GT.U32.AND P2, PT, R0.reuse, R49, PT ;  /* 0x000000310000720c */ /* 0x040fe20003f44070 */
[C---:B------:R-:W-:Y:S02]  /*27a0*/  IMAD R51, R0.reuse, R48, R51 ;  /* 0x0000003000337224 */ /* 0x040fe400078e0233 */
[----:B------:R-:W-:Y:S01]  /*27b0*/  @!P5 IMAD.MOV R42, RZ, RZ, -R42 ;  /* 0x000000ffff2ad224 */ /* 0x000fe200078e0a2a */
[C---:B------:R-:W-:Y:S01]  /*27c0*/  ISETP.GT.U32.AND P5, PT, R0.reuse, R46, PT ;  /* 0x0000002e0000720c */ /* 0x040fe20003fa4070 */
[--C-:B------:R-:W-:Y:S01]  /*27d0*/  @!P3 IMAD.IADD R45, R45, 0x1, -R0.reuse ;  /* 0x000000012d2db824 */ /* 0x100fe200078e0a00 */
[----:B------:R-:W-:Y:S01]  /*27e0*/  ISETP.GT.U32.AND P3, PT, R0, R47, PT ;  /* 0x0000002f0000720c */ /* 0x000fe20003f64070 */
[----:B------:R-:W-:Y:S01]  /*27f0*/  @!P1 IMAD.IADD R44, R44, 0x1, -R0 ;  /* 0x000000012c2c9824 */ /* 0x000fe200078e0a00 */
[----:B------:R-:W-:Y:S01]  /*2800*/  ISETP.GT.U32.AND P1, PT, R0, R51, PT ;  /* 0x000000330000720c */ /* 0x000fe20003f24070 */
[----:B------:R-:W-:-:S04]  /*2810*/  IMAD.HI.U32 R48, R12, R53, RZ ;  /* 0x000000350c307227 */ /* 0x000fc800078e00ff */
[----:B------:R-:W-:Y:S02]  /*2820*/  IMAD.MOV R48, RZ, RZ, -R48 ;  /* 0x000000ffff307224 */ /* 0x000fe400078e0a30 */
[--C-:B------:R-:W-:Y:S01]  /*2830*/  @!P2 IMAD.IADD R49, R49, 0x1, -R0.reuse ;  /* 0x000000013131a824 */ /* 0x100fe200078e0a00 */
[----:B------:R-:W-:Y:S01]  /*2840*/  ISETP.GE.AND P2, PT, R56, RZ, PT ;  /* 0x000000ff3800720c */ /* 0x000fe20003f46270 */
[--C-:B------:R-:W-:Y:S01]  /*2850*/  @!P5 IMAD.IADD R46, R46, 0x1, -R0.reuse ;  /* 0x000000012e2ed824 */ /* 0x100fe200078e0a00 */
[----:B------:R-:W-:Y:S01]  /*2860*/  ISETP.GE.AND P5, PT, R52, RZ, PT ;  /* 0x000000ff3400720c */ /* 0x000fe20003fa6270 */
[--C-:B------:R-:W-:Y:S01]  /*2870*/  @!P3 IMAD.IADD R47, R47, 0x1, -R0.reuse ;  /* 0x000000012f2fb824 */ /* 0x100fe200078e0a00 */
[----:B------:R-:W-:Y:S01]  /*2880*/  LOP3.LUT R52, R9, 0x1e, RZ, 0xfc, !PT ;  /* 0x0000001e09347812 */ /* 0x000fe200078efcff */
[----:B------:R-:W-:Y:S01]  /*2890*/  IMAD R53, R0, R48, R53 ;  /* 0x0000003000357224 */ /* 0x000fe200078e0235 */
[----:B------:R-:W-:Y:S01]  /*28a0*/  ISETP.GE.AND P3, PT, R54, RZ, PT ;  /* 0x000000ff3600720c */ /* 0x000fe20003f66270 */
[----:B------:R-:W-:Y:S01]  /*28b0*/  @!P1 IMAD.IADD R51, R51, 0x1, -R0 ;  /* 0x0000000133339824 */ /* 0x000fe200078e0a00 */
[C---:B------:R-:W-:Y:S01]  /*28c0*/  ISETP.GT.U32.AND P1, PT, R0.reuse, R49, PT ;  /* 0x000000310000720c */ /* 0x040fe20003f24070 */
[----:B------:R-:W-:Y:S01]  /*28d0*/  @!P0 IMAD.MOV R45, RZ, RZ, -R45 ;  /* 0x000000ffff2d8224 */ /* 0x000fe200078e0a2d */
[C---:B------:R-:W-:Y:S01]  /*28e0*/  ISETP.GT.U32.AND P0, PT, R0.reuse, R47, PT ;  /* 0x0000002f0000720c */ /* 0x040fe20003f04070 */
[----:B------:R-:W-:Y:S01]  /*28f0*/  @!P6 IMAD.MOV R46, RZ, RZ, -R46 ;  /* 0x000000ffff2ee224 */ /* 0x000fe200078e0a2e */
[----:B------:R-:W-:Y:S01]  /*2900*/  ISETP.GT.U32.AND P6, PT, R0, R53, PT ;  /* 0x000000350000720c */ /* 0x000fe20003fc4070 */
[----:B------:R-:W-:Y:S01]  /*2910*/  IMAD.HI.U32 R50, R12, R55, RZ ;  /* 0x000000370c327227 */ /* 0x000fe200078e00ff */
[----:B------:R-:W-:-:S02]  /*2920*/  IABS R57, R52 ;  /* 0x0000003400397213 */ /* 0x000fc40000000000 */
[C---:B------:R-:W-:Y:S01]  /*2930*/  LOP3.LUT R54, R9.reuse, 0x1c, RZ, 0xfc, !PT ;  /* 0x0000001c09367812 */ /* 0x040fe200078efcff */
[----:B------:R-:W-:Y:S01]  /*2940*/  @!P4 IMAD.MOV R43, RZ, RZ, -R43 ;  /* 0x000000ffff2bc224 */ /* 0x000fe200078e0a2b */
[----:B------:R-:W-:Y:S01]  /*2950*/  IADD3 R50, -R50, RZ, RZ ;  /* 0x000000ff32327210 */ /* 0x000fe20007ffe1ff */
[----:B------:R-:W-:Y:S01]  /*2960*/  IMAD.HI.U32 R48, R12, R57, RZ ;  /* 0x000000390c307227 */ /* 0x000fe200078e00ff */
[----:B------:R-:W-:Y:S02]  /*2970*/  ISETP.GT.U32.AND P4, PT, R0, R51, PT ;  /* 0x000000330000720c */ /* 0x000fe40003f84070 */
[----:B------:R-:W-:Y:S01]  /*2980*/  LOP3.LUT R56, R9, 0x10, RZ, 0xfc, !PT ;  /* 0x0000001009387812 */ /* 0x000fe200078efcff */
[--C-:B------:R-:W-:Y:S01]  /*2990*/  @!P1 IMAD.IADD R49, R49, 0x1, -R0.reuse ;  /* 0x0000000131319824 */ /* 0x100fe200078e0a00 */
[----:B------:R-:W-:Y:S01]  /*29a0*/  ISETP.GE.AND P1, PT, R59, RZ, PT ;  /* 0x000000ff3b00720c */ /* 0x000fe20003f26270 */
[--C-:B------:R-:W-:Y:S01]  /*29b0*/  @!P0 IMAD.IADD R47, R47, 0x1, -R0.reuse ;  /* 0x000000012f2f8824 */ /* 0x100fe200078e0a00 */
[----:B------:R-:W-:Y:S01]  /*29c0*/  IABS R59, R54 ;  /* 0x00000036003b7213 */ /* 0x000fe20000000000 */
[----:B------:R-:W-:Y:S01]  /*29d0*/  @!P6 IMAD.IADD R53, R53, 0x1, -R0 ;  /* 0x000000013535e824 */ /* 0x000fe200078e0a00 */
[----:B------:R-:W-:Y:S01]  /*29e0*/  ISETP.GE.AND P6, PT, R52, RZ, PT ;  /* 0x000000ff3400720c */ /* 0x000fe20003fc6270 */
[----:B------:R-:W-:Y:S01]  /*29f0*/  IMAD.MOV R48, RZ, RZ, -R48 ;  /* 0x000000ffff307224 */ /* 0x000fe200078e0a30 */
[----:B------:R-:W-:Y:S01]  /*2a00*/  LOP3.LUT R52, R9, 0x16, RZ, 0xfc, !PT ;  /* 0x0000001609347812 */ /* 0x000fe200078efcff */
[----:B------:R-:W-:Y:S01]  /*2a10*/  @!P3 IMAD.MOV R47, RZ, RZ, -R47 ;  /* 0x000000ffff2fb224 */ /* 0x000fe200078e0a2f */
[C---:B------:R-:W-:Y:S01]  /*2a20*/  ISETP.GT.U32.AND P3, PT, R0.reuse, R53, PT ;  /* 0x000000350000720c */ /* 0x040fe20003f64070 */
[----:B------:R-:W-:Y:S01]  /*2a30*/  IMAD R57, R0, R48, R57 ;  /* 0x0000003000397224 */ /* 0x000fe200078e0239 */
[----:B------:R-:W-:Y:S01]  /*2a40*/  @!P4 IADD3 R51, R51, -R0, RZ ;  /* 0x800000003333c210 */ /* 0x000fe20007ffe0ff */
[----:B------:R-:W-:Y:S01]  /*2a50*/  IMAD.HI.U32 R48, R12, R59, RZ ;  /* 0x0000003b0c307227 */ /* 0x000fe200078e00ff */
[----:B------:R-:W-:-:S02]  /*2a60*/  ISETP.GE.AND P4, PT, R60, RZ, PT ;  /* 0x000000ff3c00720c */ /* 0x000fc40003f86270 */
[----:B------:R-:W-:Y:S01]  /*2a70*/  IABS R65, R52 ;  /* 0x0000003400417213 */ /* 0x000fe20000000000 */
[----:B------:R-:W-:Y:S01]  /*2a80*/  IMAD.MOV R48, RZ, RZ, -R48 ;  /* 0x000000ffff307224 */ /* 0x000fe200078e0a30 */
[----:B------:R-:W-:Y:S01]  /*2a90*/  IABS R71, R56 ;  /* 0x0000003800477213 */ /* 0x000fe20000000000 */
[C---:B------:R-:W-:Y:S02]  /*2aa0*/  IMAD R55, R0.reuse, R50, R55 ;  /* 0x0000003200377224 */ /* 0x040fe400078e0237 */
[C---:B------:R-:W-:Y:S01]  /*2ab0*/  IMAD R59, R0.reuse, R48, R59 ;  /* 0x00000030003b7224 */ /* 0x040fe200078e023b */
[----:B------:R-:W-:Y:S01]  /*2ac0*/  LOP3.LUT R48, R9, 0x1a, RZ, 0xfc, !PT ;  /* 0x0000001a09307812 */ /* 0x000fe200078efcff */
[----:B------:R-:W-:Y:S01]  /*2ad0*/  IMAD.MOV.U32 R50, RZ, RZ, R49 ;  /* 0x000000ffff327224 */ /* 0x000fe200078e0031 */
[C---:B------:R-:W-:Y:S01]  /*2ae0*/  ISETP.GT.U32.AND P0, PT, R0.reuse, R55, PT ;  /* 0x000000370000720c */ /* 0x040fe20003f04070 */
[----:B------:R-:W-:Y:S01]  /*2af0*/  @!P5 IMAD.MOV R44, RZ, RZ, -R44 ;  /* 0x000000ffff2cd224 */ /* 0x000fe200078e0a2c */
[----:B------:R-:W-:Y:S01]  /*2b00*/  @!P3 IADD3 R53, R53, -R0, RZ ;  /* 0x800000003535b210 */ /* 0x000fe20007ffe0ff */
[----:B------:R-:W-:Y:S01]  /*2b10*/  @!P2 IMAD.MOV R50, RZ, RZ, -R50 ;  /* 0x000000ffff32a224 */ /* 0x000fe200078e0a32 */
[----:B------:R-:W-:Y:S01]  /*2b20*/  ISETP.GT.U32.AND P3, PT, R0, R59, PT ;  /* 0x0000003b0000720c */ /* 0x000fe20003f64070 */
[----:B------:R-:W-:Y:S01]  /*2b30*/  IMAD R170, R192, c[0x0][0x188], RZ ;  /* 0x00006200c0aa7a24 */ /* 0x000fe200078e02ff */
[----:B------:R-:W-:Y:S01]  /*2b40*/  ISETP.GT.U32.AND P2, PT, R0, R57, PT ;  /* 0x000000390000720c */ /* 0x000fe20003f44070 */
[----:B------:R-:W-:Y:S01]  /*2b50*/  @!P1 IMAD.MOV R53, RZ, RZ, -R53 ;  /* 0x000000ffff359224 */ /* 0x000fe200078e0a35 */
[----:B------:R-:W-:Y:S01]  /*2b60*/  LOP3.LUT R49, R9, 0x18, RZ, 0xfc, !PT ;  /* 0x0000001809317812 */ /* 0x000fe200078efcff */
[----:B------:R-:W-:Y:S01]  /*2b70*/  IMAD R169, R193, c[0x0][0x188], RZ ;  /* 0x00006200c1a97a24 */ /* 0x000fe200078e02ff */
[----:B------:R-:W-:Y:S01]  /*2b80*/  IABS R61, R48 ;  /* 0x00000030003d7213 */ /* 0x000fe20000000000 */
[----:B------:R-:W-:Y:S01]  /*2b90*/  IMAD.SHL.U32 R153, R153, 0x2, RZ ;  /* 0x0000000299997824 */ /* 0x000fe200078e00ff */
[----:B------:R-:W-:Y:S01]  /*2ba0*/  IABS R63, R49 ;  /* 0x00000031003f7213 */ /* 0x000fe20000000000 */
[----:B------:R-:W-:Y:S01]  /*2bb0*/  @!P0 IMAD.IADD R55, R55, 0x1, -R0 ;  /* 0x0000000137378824 */ /* 0x000fe200078e0a00 */
[----:B------:R-:W-:-:S02]  /*2bc0*/  ISETP.GE.AND P5, PT, R58, RZ, PT ;  /* 0x000000ff3a00720c */ /* 0x000fc40003fa6270 */
[----:B------:R-:W0:Y:S01]  /*2bd0*/  I2F.RP R58, R89 ;  /* 0x00000059003a7306 */ /* 0x000e220000209400 */
[--C-:B------:R-:W-:Y:S01]  /*2be0*/  @!P3 IMAD.IADD R59, R59, 0x1, -R0.reuse ;  /* 0x000000013b3bb824 */ /* 0x100fe200078e0a00 */
[----:B------:R-:W-:Y:S01]  /*2bf0*/  ISETP.GT.U32.AND P0, PT, R0, R55, PT ;  /* 0x000000370000720c */ /* 0x000fe20003f04070 */
[--C-:B------:R-:W-:Y:S01]  /*2c00*/  @!P2 IMAD.IADD R57, R57, 0x1, -R0.reuse ;  /* 0x000000013939a824 */ /* 0x100fe200078e0a00 */
[----:B------:R-:W-:Y:S01]  /*2c10*/  ISETP.GE.AND P2, PT, R49, RZ, PT ;  /* 0x000000ff3100720c */ /* 0x000fe20003f46270 */
[----:B------:R-:W-:Y:S01]  /*2c20*/  IMAD.HI.U32 R49, R12, R63, RZ ;  /* 0x0000003f0c317227 */ /* 0x000fe200078e00ff */
[C---:B------:R-:W-:Y:S02]  /*2c30*/  ISETP.GT.U32.AND P1, PT, R0.reuse, R59, PT ;  /* 0x0000003b0000720c */ /* 0x040fe40003f24070 */
[----:B------:R-:W-:Y:S01]  /*2c40*/  ISETP.GT.U32.AND P3, PT, R0, R57, PT ;  /* 0x000000390000720c */ /* 0x000fe20003f64070 */
[----:B------:R-:W-:Y:S02]  /*2c50*/  IMAD.MOV R49, RZ, RZ, -R49 ;  /* 0x000000ffff317224 */ /* 0x000fe400078e0a31 */
[----:B------:R-:W-:Y:S01]  /*2c60*/  @!P5 IMAD.MOV R51, RZ, RZ, -R51 ;  /* 0x000000ffff33d224 */ /* 0x000fe200078e0a33 */
[----:B------:R-:W-:Y:S01]  /*2c70*/  ISETP.GE.AND P5, PT, R54, RZ, PT ;  /* 0x000000ff3600720c */ /* 0x000fe20003fa6270 */
[----:B------:R-:W-:Y:S01]  /*2c80*/  IMAD R63, R0, R49, R63 ;  /* 0x00000031003f7224 */ /* 0x000fe200078e023f */
[----:B------:R-:W-:Y:S01]  /*2c90*/  LOP3.LUT R54, R9, 0x12, RZ, 0xfc, !PT ;  /* 0x0000001209367812 */ /* 0x000fe200078efcff */
[----:B------:R-:W-:Y:S01]  /*2ca0*/  @!P0 IMAD.IADD R55, R55, 0x1, -R0 ;  /* 0x0000000137378824 */ /* 0x000fe200078e0a00 */
[----:B------:R-:W-:Y:S01]  /*2cb0*/  ISETP.GE.AND P0, PT, R48, RZ, PT ;  /* 0x000000ff3000720c */ /* 0x000fe20003f06270 */
[----:B------:R-:W-:Y:S01]  /*2cc0*/  IMAD.HI.U32 R48, R12, R61, RZ ;  /* 0x0000003d0c307227 */ /* 0x000fe200078e00ff */
[----:B0-----:R-:W0:Y:S01]  /*2cd0*/  MUFU.RCP R58, R58 ;  /* 0x0000003a003a7308 */ /* 0x001e220000001000 */
[----:B------:R-:W-:-:S02]  /*2ce0*/  IABS R69, R54 ;  /* 0x0000003600457213 */ /* 0x000fc40000000000 */
[----:B------:R-:W-:Y:S01]  /*2cf0*/  @!P1 IMAD.IADD R59, R59, 0x1, -R0 ;  /* 0x000000013b3b9824 */ /* 0x000fe200078e0a00 */
[----:B------:R-:W-:Y:S01]  /*2d00*/  ISETP.GT.U32.AND P1, PT, R0, R63, PT ;  /* 0x0000003f0000720c */ /* 0x000fe20003f24070 */
[----:B------:R-:W-:Y:S02]  /*2d10*/  IMAD.MOV R48, RZ, RZ, -R48 ;  /* 0x000000ffff307224 */ /* 0x000fe400078e0a30 */
[----:B------:R-:W-:Y:S01]  /*2d20*/  @!P4 IMAD.MOV R55, RZ, RZ, -R55 ;  /* 0x000000ffff37c224 */ /* 0x000fe200078e0a37 */
[----:B------:R-:W-:Y:S01]  /*2d30*/  ISETP.GE.AND P4, PT, R52, RZ, PT ;  /* 0x000000ff3400720c */ /* 0x000fe20003f86270 */
[----:B------:R-:W-:Y:S01]  /*2d40*/  IMAD R61, R0, R48, R61 ;  /* 0x00000030003d7224 */ /* 0x000fe200078e023d */
[----:B------:R-:W-:Y:S01]  /*2d50*/  LOP3.LUT R52, R9, 0x14, RZ, 0xfc, !PT ;  /* 0x0000001409347812 */ /* 0x000fe200078efcff */
[----:B------:R-:W-:Y:S01]  /*2d60*/  IMAD.HI.U32 R48, R12, R65, RZ ;  /* 0x000000410c307227 */ /* 0x000fe200078e00ff */
[----:B------:R-:W-:Y:S02]  /*2d70*/  @!P5 IADD3 R59, -R59, RZ, RZ ;  /* 0x000000ff3b3bd210 */ /* 0x000fe40007ffe1ff */
[----:B------:R-:W-:Y:S01]  /*2d80*/  IABS R67, R52 ;  /* 0x0000003400437213 */ /* 0x000fe20000000000 */
[--C-:B------:R-:W-:Y:S01]  /*2d90*/  @!P3 IMAD.IADD R57, R57, 0x1, -R0.reuse ;  /* 0x000000013939b824 */ /* 0x100fe200078e0a00 */
[----:B------:R-:W-:Y:S01]  /*2da0*/  IADD3 R48, -R48, RZ, RZ ;  /* 0x000000ff30307210 */ /* 0x000fe20007ffe1ff */
[----:B------:R-:W-:Y:S01]  /*2db0*/  @!P1 IMAD.IADD R63, R63, 0x1, -R0 ;  /* 0x000000013f3f9824 */ /* 0x000fe200078e0a00 */
[----:B------:R-:W-:Y:S01]  /*2dc0*/  ISETP.GT.U32.AND P3, PT, R0, R61, PT ;  /* 0x0000003d0000720c */ /* 0x000fe20003f64070 */
[----:B------:R-:W-:Y:S01]  /*2dd0*/  @!P6 IMAD.MOV R57, RZ, RZ, -R57 ;  /* 0x000000ffff39e224 */ /* 0x000fe200078e0a39 */
[----:B0-----:R-:W-:Y:S01]  /*2de0*/  IADD3 R49, R58, 0xffffffe, RZ ;  /* 0x0ffffffe3a317810 */ /* 0x001fe20007ffe0ff */
[C---:B------:R-:W-:Y:S01]  /*2df0*/  IMAD R65, R0.reuse, R48, R65 ;  /* 0x0000003000417224 */ /* 0x040fe200078e0241 */
[----:B------:R-:W-:Y:S01]  /*2e00*/  ISETP.GT.U32.AND P1, PT, R0, R63, PT ;  /* 0x0000003f0000720c */ /* 0x000fe20003f24070 */
[----:B------:R-:W-:-:S03]  /*2e10*/  IMAD.HI.U32 R48, R12, R67, RZ ;  /* 0x000000430c307227 */ /* 0x000fc600078e00ff */
[----:B------:R-:W0:Y:S01]  /*2e20*/  F2I.FTZ.U32.TRUNC.NTZ R49, R49 ;  /* 0x0000003100317305 */ /* 0x000e22000021f000 */
[----:B------:R-:W-:Y:S02]  /*2e30*/  IMAD.MOV R60, RZ, RZ, -R48 ;  /* 0x000000ffff3c7224 */ /* 0x000fe400078e0a30 */
[----:B------:R-:W-:-:S04]  /*2e40*/  IMAD.HI.U32 R58, R12, R71, RZ ;  /* 0x000000470c3a7227 */ /* 0x000fc800078e00ff */
[C---:B------:R-:W-:Y:S02]  /*2e50*/  IMAD R67, R0.reuse, R60, R67 ;  /* 0x0000003c00437224 */ /* 0x040fe400078e0243 */
[--C-:B------:R-:W-:Y:S02]  /*2e60*/  @!P1 IMAD.IADD R63, R63, 0x1, -R0.reuse ;  /* 0x000000013f3f9824 */ /* 0x100fe400078e0a00 */
[----:B------:R-:W-:Y:S01]  /*2e70*/  @!P3 IMAD.IADD R61, R61, 0x1, -R0 ;  /* 0x000000013d3db824 */ /* 0x000fe200078e0a00 */
[C---:B------:R-:W-:Y:S01]  /*2e80*/  ISETP.GT.U32.AND P1, PT, R0.reuse, R67, PT ;  /* 0x000000430000720c */ /* 0x040fe20003f24070 */
[----:B------:R-:W-:Y:S01]  /*2e90*/  IMAD.MOV R58, RZ, RZ, -R58 ;  /* 0x000000ffff3a7224 */ /* 0x000fe200078e0a3a */
[----:B------:R-:W-:Y:S01]  /*2ea0*/  ISETP.GT.U32.AND P3, PT, R0, R65, PT ;  /* 0x000000410000720c */ /* 0x000fe20003f64070 */
[----:B------:R-:W-:Y:S01]  /*2eb0*/  IMAD.HI.U32 R48, R12, R69, RZ ;  /* 0x000000450c307227 */ /* 0x000fe200078e00ff */
[----:B------:R-:W-:-:S03]  /*2ec0*/  ISETP.GT.U32.AND P6, PT, R0, R61, PT ;  /* 0x0000003d0000720c */ /* 0x000fc60003fc4070 */
[----:B------:R-:W-:Y:S02]  /*2ed0*/  IMAD R71, R0, R58, R71 ;  /* 0x0000003a00477224 */ /* 0x000fe400078e0247 */
[----:B0-----:R-:W-:Y:S02]  /*2ee0*/  IMAD.MOV R58, RZ, RZ, -R49 ;  /* 0x000000ffff3a7224 */ /* 0x001fe400078e0a31 */
[----:B------:R-:W-:Y:S02]  /*2ef0*/  IMAD.MOV R48, RZ, RZ, -R48 ;  /* 0x000000ffff307224 */ /* 0x000fe400078e0a30 */
[--C-:B------:R-:W-:Y:S02]  /*2f00*/  @!P1 IMAD.IADD R67, R67, 0x1, -R0.reuse ;  /* 0x0000000143439824 */ /* 0x100fe400078e0a00 */
[----:B------:R-:W-:Y:S02]  /*2f10*/  @!P3 IMAD.IADD R65, R65, 0x1, -R0 ;  /* 0x000000014141b824 */ /* 0x000fe400078e0a00 */
[----:B------:R-:W-:Y:S01]  /*2f20*/  @!P6 IADD3 R61, R61, -R0, RZ ;  /* 0x800000003d3de210 */ /* 0x000fe20007ffe0ff */
[----:B------:R-:W-:Y:S01]  /*2f30*/  IMAD R81, R58, R89, RZ ;  /* 0x000000593a517224 */ /* 0x000fe200078e02ff */
[C---:B------:R-:W-:Y:S01]  /*2f40*/  ISETP.GT.U32.AND P1, PT, R0.reuse, R67, PT ;  /* 0x000000430000720c */ /* 0x040fe20003f24070 */
[----:B------:R-:W-:Y:S01]  /*2f50*/  IMAD R69, R0, R48, R69 ;  /* 0x0000003000457224 */ /* 0x000fe200078e0245 */
[----:B------:R-:W-:Y:S01]  /*2f60*/  ISETP.GE.AND P6, PT, R52, RZ, PT ;  /* 0x000000ff3400720c */ /* 0x000fe20003fc6270 */
[----:B------:R-:W-:Y:S01]  /*2f70*/  IMAD.HI.U32 R60, R12, R75, RZ ;  /* 0x0000004b0c3c7227 */ /* 0x000fe200078e00ff */
[----:B------:R-:W-:-:S02]  /*2f80*/  ISETP.GT.U32.AND P3, PT, R0, R65, PT ;  /* 0x000000410000720c */ /* 0x000fc40003f64070 */
[----:B------:R-:W-:Y:S01]  /*2f90*/  LOP3.LUT R52, R9, 0xe, RZ, 0xfc, !PT ;  /* 0x0000000e09347812 */ /* 0x000fe200078efcff */
[----:B------:R-:W-:Y:S02]  /*2fa0*/  IMAD.MOV.U32 R48, RZ, RZ, RZ ;  /* 0x000000ffff307224 */ /* 0x000fe400078e00ff */
[----:B------:R-:W-:Y:S01]  /*2fb0*/  IMAD.MOV R60, RZ, RZ, -R60 ;  /* 0x000000ffff3c7224 */ /* 0x000fe200078e0a3c */
[----:B------:R-:W-:Y:S01]  /*2fc0*/  IABS R73, R52 ;  /* 0x0000003400497213 */ /* 0x000fe20000000000 */
[----:B------:R-:W-:Y:S02]  /*2fd0*/  @!P0 IMAD.MOV R61, RZ, RZ, -R61 ;  /* 0x000000ffff3d8224 */ /* 0x000fe400078e0a3d */
[----:B------:R-:W-:Y:S01]  /*2fe0*/  @!P1 IADD3 R67, R67, -R0, RZ ;  /* 0x8000000043439210 */ /* 0x000fe20007ffe0ff */
[----:B------:R-:W-:Y:S01]  /*2ff0*/  @!P2 IMAD.MOV R63, RZ, RZ, -R63 ;  /* 0x000000ffff3fa224 */ /* 0x000fe200078e0a3f */
[----:B------:R-:W-:Y:S01]  /*3000*/  ISETP.GT.U32.AND P1, PT, R0, R71, PT ;  /* 0x000000470000720c */ /* 0x000fe20003f24070 */
[----:B------:R-:W-:-:S04]  /*3010*/  IMAD.HI.U32 R58, R12, R73, RZ ;  /* 0x000000490c3a7227 */ /* 0x000fc800078e00ff */
[----:B------:R-:W-:Y:S01]  /*3020*/  @!P3 IMAD.IADD R65, R65, 0x1, -R0 ;  /* 0x000000014141b824 */ /* 0x000fe200078e0a00 */
[----:B------:R-:W-:Y:S01]  /*3030*/  ISETP.GT.U32.AND P3, PT, R0, R69, PT ;  /* 0x000000450000720c */ /* 0x000fe20003f64070 */
[----:B------:R-:W-:Y:S02]  /*3040*/  IMAD.MOV R66, RZ, RZ, -R58 ;  /* 0x000000ffff427224 */ /* 0x000fe400078e0a3a */
[----:B------:R-:W-:-:S04]  /*3050*/  IMAD.HI.U32 R58, R49, R81, R48 ;  /* 0x00000051313a7227 */ /* 0x000fc800078e0030 */
[C---:B------:R-:W-:Y:S01]  /*3060*/  IMAD R49, R0.reuse, R66, R73 ;  /* 0x0000004200317224 */ /* 0x040fe200078e0249 */
[----:B------:R-:W-:Y:S01]  /*3070*/  LOP3.LUT R66, R9, 0x4, RZ, 0xfc, !PT ;  /* 0x0000000409427812 */ /* 0x000fe200078efcff */
[C---:B------:R-:W-:Y:S02]  /*3080*/  IMAD R73, R0.reuse, R60, R75 ;  /* 0x0000003c00497224 */ /* 0x040fe400078e024b */
[--C-:B------:R-:W-:Y:S01]  /*3090*/  @!P1 IMAD.IADD R71, R71, 0x1, -R0.reuse ;  /* 0x0000000147479824 */ /* 0x100fe200078e0a00 */
[----:B------:R-:W-:Y:S01]  /*30a0*/  IABS R81, R66 ;  /* 0x0000004200517213 */ /* 0x000fe20000000000 */
[----:B------:R-:W-:Y:S01]  /*30b0*/  @!P3 IMAD.IADD R69, R69, 0x1, -R0 ;  /* 0x000000014545b824 */ /* 0x000fe200078e0a00 */
[C---:B------:R-:W-:Y:S01]  /*30c0*/  ISETP.GT.U32.AND P1, PT, R0.reuse, R73, PT ;  /* 0x000000490000720c */ /* 0x040fe20003f24070 */
[C---:B------:R-:W-:Y:S01]  /*30d0*/  IMAD R75, R0.reuse, R62, R77 ;  /* 0x0000003e004b7224 */ /* 0x040fe200078e024d */
[----:B------:R-:W-:Y:S01]  /*30e0*/  IABS R62, R156 ;  /* 0x0000009c003e7213 */ /* 0x000fe20000000000 */
[C---:B------:R-:W-:Y:S01]  /*30f0*/  IMAD R77, R0.reuse, R64, R79 ;  /* 0x00000040004d7224 */ /* 0x040fe200078e024f */
[----:B------:R-:W-:Y:S01]  /*3100*/  ISETP.GT.U32.AND P3, PT, R0, R69, PT ;  /* 0x000000450000720c */ /* 0x000fe20003f64070 */
[----:B------:R-:W-:Y:S01]  /*3110*/  IMAD.HI.U32 R48, R12, R81, RZ ;  /* 0x000000510c307227 */ /* 0x000fe200078e00ff */
[----:B------:R-:W-:-:S03]  /*3120*/  LOP3.LUT R64, R9, 0x6, RZ, 0xfc, !PT ;  /* 0x0000000609407812 */ /* 0x000fc600078efcff */
[----:B------:R-:W-:Y:S01]  /*3130*/  IMAD.MOV R48, RZ, RZ, -R48 ;  /* 0x000000ffff307224 */ /* 0x000fe200078e0a30 */
[----:B------:R-:W-:Y:S01]  /*3140*/  IABS R79, R64 ;  /* 0x00000040004f7213 */ /* 0x000fe20000000000 */
[----:B------:R-:W-:Y:S02]  /*3150*/  @!P4 IMAD.MOV R65, RZ, RZ, -R65 ;  /* 0x000000ffff41c224 */ /* 0x000fe400078e0a41 */
[--C-:B------:R-:W-:Y:S01]  /*3160*/  @!P1 IMAD.IADD R73, R73, 0x1, -R0.reuse ;  /* 0x0000000149499824 */ /* 0x100fe200078e0a00 */
[C---:B------:R-:W-:Y:S01]  /*3170*/  ISETP.GT.U32.AND P1, PT, R0.reuse, R75, PT ;  /* 0x0000004b0000720c */ /* 0x040fe20003f24070 */
[C---:B------:R-:W-:Y:S01]  /*3180*/  IMAD R81, R0.reuse, R48, R81 ;  /* 0x0000003000517224 */ /* 0x040fe200078e0251 */
[----:B------:R-:W-:Y:S01]  /*3190*/  SHF.R.S32.HI R48, RZ, 0x6, R167 ;  /* 0x00000006ff307819 */ /* 0x000fe200000114a7 */
[----:B------:R-:W-:Y:S01]  /*31a0*/  @!P3 IMAD.IADD R69, R69, 0x1, -R0 ;  /* 0x000000014545b824 */ /* 0x000fe200078e0a00 */
[----:B------:R-:W-:Y:S01]  /*31b0*/  ISETP.GT.U32.AND P3, PT, R0, R49, PT ;  /* 0x000000310000720c */ /* 0x000fe20003f64070 */
[----:B------:R-:W-:Y:S01]  /*31c0*/  IMAD.HI.U32 R58, R58, R62, RZ ;  /* 0x0000003e3a3a7227 */ /* 0x000fe200078e00ff */
[----:B------:R-:W-:-:S03]  /*31d0*/  ISETP.GT.U32.AND P2, PT, R0, R73, PT ;  /* 0x000000490000720c */ /* 0x000fc60003f44070 */
[----:B------:R-:W-:Y:S02]  /*31e0*/  IMAD.MOV R58, RZ, RZ, -R58 ;  /* 0x000000ffff3a7224 */ /* 0x000fe400078e0a3a */
[----:B------:R-:W-:Y:S01]  /*31f0*/  @!P6 IMAD.MOV R67, RZ, RZ, -R67 ;  /* 0x000000ffff43e224 */ /* 0x000fe200078e0a43 */
[----:B------:R-:W-:Y:S01]  /*3200*/  ISETP.GE.AND P6, PT, R70, RZ, PT ;  /* 0x000000ff4600720c */ /* 0x000fe20003fc6270 */
[----:B------:R-:W-:Y:S01]  /*3210*/  @!P1 IMAD.IADD R75, R75, 0x1, -R0 ;  /* 0x000000014b4b9824 */ /* 0x000fe200078e0a00 */
[----:B------:R-:W-:Y:S01]  /*3220*/  ISETP.GT.U32.AND P1, PT, R0, R77, PT ;  /* 0x0000004d0000720c */ /* 0x000fe20003f24070 */
[----:B------:R-:W-:Y:S01]  /*3230*/  IMAD R58, R89, R58, R62 ;  /* 0x0000003a593a7224 */ /* 0x000fe200078e023e */
[----:B------:R-:W-:Y:S01]  /*3240*/  SHF.R.S32.HI R62, RZ, 0x2, R167 ;  /* 0x00000002ff3e7819 */ /* 0x000fe200000114a7 */
[----:B------:R-:W-:Y:S01]  /*3250*/  @!P3 IMAD.IADD R49, R49, 0x1, -R0 ;  /* 0x000000013131b824 */ /* 0x000fe200078e0a00 */
[----:B------:R-:W-:Y:S01]  /*3260*/  ISETP.GE.AND P3, PT, R9, RZ, PT ;  /* 0x000000ff0900720c */ /* 0x000fe20003f66270 */
[----:B------:R-:W-:Y:S01]  /*3270*/  IMAD.HI.U32 R9, R12, R79, RZ ;  /* 0x0000004f0c097227 */ /* 0x000fe200078e00ff */
[----:B------:R-:W-:-:S02]  /*3280*/  ISETP.GT.U32.AND P4, PT, R0, R75, PT ;  /* 0x0000004b0000720c */ /* 0x000fc40003f84070 */
[----:B------:R-:W-:Y:S01]  /*3290*/  ISETP.GT.U32.AND P0, PT, R0, R49, PT ;  /* 0x000000310000720c */ /* 0x000fe20003f04070 */
[----:B------:R-:W-:Y:S02]  /*32a0*/  IMAD.MOV R60, RZ, RZ, -R9 ;  /* 0x000000ffff3c7224 */ /* 0x000fe400078e0a09 */
[----:B------:R-:W-:-:S04]  /*32b0*/  IMAD.HI.U32 R9, R12, R83, RZ ;  /* 0x000000530c097227 */ /* 0x000fc800078e00ff */
[----:B------:R-:W-:Y:S01]  /*32c0*/  @!P1 IMAD.IADD R77, R77, 0x1, -R0 ;  /* 0x000000014d4d9824 */ /* 0x000fe200078e0a00 */
[----:B------:R-:W-:Y:S01]  /*32d0*/  ISETP.GT.U32.AND P1, PT, R0, R71, PT ;  /* 0x000000470000720c */ /* 0x000fe20003f24070 */
[----:B------:R-:W-:Y:S01]  /*32e0*/  IMAD.HI.U32 R12, R12, R85, RZ ;  /* 0x000000550c0c7227 */ /* 0x000fe200078e00ff */
[----:B------:R-:W-:Y:S02]  /*32f0*/  IADD3 R9, -R9, RZ, RZ ;  /* 0x000000ff09097210 */ /* 0x000fe40007ffe1ff */
[C---:B------:R-:W-:Y:S01]  /*3300*/  ISETP.GT.U32.AND P5, PT, R0.reuse, R77, PT ;  /* 0x0000004d0000720c */ /* 0x040fe20003fa4070 */
[----:B------:R-:W-:Y:S02]  /*3310*/  IMAD.MOV R12, RZ, RZ, -R12 ;  /* 0x000000ffff0c7224 */ /* 0x000fe400078e0a0c */
[C---:B------:R-:W-:Y:S02]  /*3320*/  IMAD R79, R0.reuse, R60, R79 ;  /* 0x0000003c004f7224 */ /* 0x040fe400078e024f */
[----:B------:R-:W-:Y:S01]  /*3330*/  IMAD R85, R0, R12, R85 ;  /* 0x0000000c00557224 */ /* 0x000fe200078e0255 */
[----:B------:R-:W-:Y:S01]  /*3340*/  LOP3.LUT R12, R167, 0x7, RZ, 0xc0, !PT ;  /* 0x00000007a70c7812 */ /* 0x000fe200078ec0ff */
[----:B------:R-:W-:-:S02]  /*3350*/  @!P0 IMAD.IADD R49, R49, 0x1, -R0 ;  /* 0x0000000131318824 */ /* 0x000fc400078e0a00 */
[--C-:B------:R-:W-:Y:S01]  /*3360*/  @!P1 IMAD.IADD R71, R71, 0x1, -R0.reuse ;  /* 0x0000000147479824 */ /* 0x100fe200078e0a00 */
[C---:B------:R-:W-:Y:S01]  /*3370*/  ISETP.GT.U32.AND P1, PT, R0.reuse, R79, PT ;  /* 0x0000004f0000720c */ /* 0x040fe20003f24070 */
[--C-:B------:R-:W-:Y:S01]  /*3380*/  @!P2 IMAD.IADD R73, R73, 0x1, -R0.reuse ;  /* 0x000000014949a824 */ /* 0x100fe200078e0a00 */
[C---:B------:R-:W-:Y:S01]  /*3390*/  ISETP.GT.U32.AND P0, PT, R0.reuse, R85, PT ;  /* 0x000000550000720c */ /* 0x040fe20003f04070 */
[C---:B------:R-:W-:Y:S01]  /*33a0*/  IMAD R83, R0.reuse, R9, R83 ;  /* 0x0000000900537224 */ /* 0x040fe200078e0253 */
[C---:B------:R-:W-:Y:S01]  /*33b0*/  ISETP.GT.U32.AND P2, PT, R0.reuse, R81, PT ;  /* 0x000000510000720c */ /* 0x040fe20003f44070 */
[--C-:B------:R-:W-:Y:S01]  /*33c0*/  @!P4 IMAD.IADD R75, R75, 0x1, -R0.reuse ;  /* 0x000000014b4bc824 */ /* 0x100fe200078e0a00 */
[----:B------:R-:W-:Y:S01]  /*33d0*/  @!P5 IADD3 R77, R77, -R0, RZ ;  /* 0x800000004d4dd210 */ /* 0x000fe20007ffe0ff */
[----:B------:R-:W-:Y:S01]  /*33e0*/  IMAD.SHL.U32 R9, R167, 0x40, RZ ;  /* 0x00000040a7097824 */ /* 0x000fe200078e00ff */
[----:B------:R-:W-:Y:S01]  /*33f0*/  ISETP.GT.U32.AND P4, PT, R0, R83, PT ;  /* 0x000000530000720c */ /* 0x000fe20003f84070 */
[----:B------:R-:W-:Y:S01]  /*3400*/  IMAD.SHL.U32 R60, R12, 0x10, RZ ;  /* 0x000000100c3c7824 */ /* 0x000fe200078e00ff */
[----:B------:R-:W-:Y:S01]  /*3410*/  ISETP.GT.U32.AND P5, PT, R89, R58, PT ;  /* 0x0000003a5900720c */ /* 0x000fe20003fa4070 */
[----:B------:R-:W-:Y:S01]  /*3420*/  @!P6 IMAD.MOV R75, RZ, RZ, -R75 ;  /* 0x000000ffff4be224 */ /* 0x000fe200078e0a4b */
[----:B------:R-:W-:Y:S01]  /*3430*/  LOP3.LUT R87, R9, 0x3800, RZ, 0xc0, !PT ;  /* 0x0000380009577812 */ /* 0x000fe200078ec0ff */
[--C-:B------:R-:W-:Y:S01]  /*3440*/  @!P1 IMAD.IADD R79, R79, 0x1, -R0.reuse ;  /* 0x000000014f4f9824 */ /* 0x100fe200078e0a00 */
[----:B------:R-:W-:Y:S01]  /*3450*/  ISETP.GE.AND P1, PT, R54, RZ, PT ;  /* 0x000000ff3600720c */ /* 0x000fe20003f26270 */
[--C-:B------:R-:W-:Y:S01]  /*3460*/  @!P0 IMAD.IADD R85, R85, 0x1, -R0.reuse ;  /* 0x0000000155558824 */ /* 0x100fe200078e0a00 */
[----:B------:R-:W-:Y:S01]  /*3470*/  ISETP.GE.AND P0, PT, R56, RZ, PT ;  /* 0x000000ff3800720c */ /* 0x000fe20003f06270 */
[--C-:B------:R-:W-:Y:S01]  /*3480*/  @!P2 IMAD.IADD R81, R81, 0x1, -R0.reuse ;  /* 0x000000015151a824 */ /* 0x100fe200078e0a00 */
[----:B------:R-:W-:Y:S01]  /*3490*/  ISETP.GE.AND P2, PT, R52, RZ, PT ;  /* 0x000000ff3400720c */ /* 0x000fe20003f46270 */
[----:B------:R-:W-:Y:S01]  /*34a0*/  IMAD R175, R12, 0x100, R87 ;  /* 0x000001000caf7824 */ /* 0x000fe200078e0257 */
[----:B------:R-:W-:Y:S01]  /*34b0*/  SGXT R12, R48, 0x1 ;  /* 0x00000001300c781a */ /* 0x000fe20000000200 */
[----:B------:R-:W-:Y:S01]  /*34c0*/  @!P4 IMAD.IADD R83, R83, 0x1, -R0 ;  /* 0x000000015353c824 */ /* 0x000fe200078e0a00 */
[----:B------:R-:W-:Y:S01]  /*34d0*/  ISETP.GE.AND P4, PT, R68, RZ, PT ;  /* 0x000000ff4400720c */ /* 0x000fe20003f86270 */
[----:B------:R-:W-:Y:S01]  /*34e0*/  @!P5 IMAD.IADD R58, R58, 0x1, -R89 ;  /* 0x000000013a3ad824 */ /* 0x000fe200078e0a59 */
[----:B------:R-:W-:Y:S01]  /*34f0*/  ISETP.GT.U32.AND P5, PT, R0, R79, PT ;  /* 0x0000004f0000720c */ /* 0x000fe20003fa4070 */
[----:B------:R-:W-:Y:S01]  /*3500*/  IMAD.SHL.U32 R9, R167, 0x2, RZ ;  /* 0x00000002a7097824 */ /* 0x000fe200078e00ff */
[----:B------:R-:W-:Y:S01]  /*3510*/  SGXT R87, R62, 0x1 ;  /* 0x000000013e57781a */ /* 0x000fe20000000200 */
[----:B------:R-:W-:Y:S01]  /*3520*/  @!P1 IMAD.MOV R69, RZ, RZ, -R69 ;  /* 0x000000ffff459224 */ /* 0x000fe200078e0a45 */
[C---:B------:R-:W-:Y:S01]  /*3530*/  ISETP.GT.U32.AND P1, PT, R0.reuse, R85, PT ;  /* 0x000000550000720c */ /* 0x040fe20003f24070 */
[----:B------:R-:W-:Y:S01]  /*3540*/  @!P0 IMAD.MOV R71, RZ, RZ, -R71 ;  /* 0x000000ffff478224 */ /* 0x000fe200078e0a47 */
[----:B------:R-:W-:-:S02]  /*3550*/  ISETP.GT.U32.AND P0, PT, R0, R81, PT ;  /* 0x000000510000720c */ /* 0x000fc40003f04070 */
[----:B------:R-:W-:Y:S02]  /*3560*/  LOP3.LUT R12, R12, 0x90, RZ, 0xc0, !PT ;  /* 0x000000900c0c7812 */ /* 0x000fe400078ec0ff */
[----:B------:R-:W-:Y:S01]  /*3570*/  LOP3.LUT R48, R168, 0x90, R87, 0xf8, !PT ;  /* 0x00000090a8307812 */ /* 0x000fe200078ef857 */
[----:B------:R-:W-:Y:S01]  /*3580*/  @!P4 IMAD.MOV R73, RZ, RZ, -R73 ;  /* 0x000000ffff49c224 */ /* 0x000fe200078e0a49 */
[----:B------:R-:W-:Y:S01]  /*3590*/  @!P2 IADD3 R49, -R49, RZ, RZ ;  /* 0x000000ff3131a210 */ /* 0x000fe20007ffe1ff */
[--C-:B------:R-:W-:Y:S01]  /*35a0*/  @!P5 IMAD.IADD R79, R79, 0x1, -R0.reuse ;  /* 0x000000014f4fd824 */ /* 0x100fe200078e0a00 */
[----:B------:R-:W-:Y:S02]  /*35b0*/  ISETP.GT.U32.AND P2, PT, R0, R83, PT ;  /* 0x000000530000720c */ /* 0x000fe40003f44070 */
[----:B------:R-:W-:Y:S01]  /*35c0*/  ISETP.GT.U32.AND P4, PT, R89, R58, PT ;  /* 0x0000003a5900720c */ /* 0x000fe20003f84070 */
[--C-:B------:R-:W-:Y:S01]  /*35d0*/  @!P1 IMAD.IADD R85, R85, 0x1, -R0.reuse ;  /* 0x0000000155559824 */ /* 0x100fe200078e0a00 */
[----:B------:R-:W-:Y:S01]  /*35e0*/  ISETP.GE.AND P1, PT, R64, RZ, PT ;  /* 0x000000ff4000720c */ /* 0x000fe20003f26270 */
[----:B------:R-:W-:Y:S01]  /*35f0*/  @!P0 IMAD.IADD R81, R81, 0x1, -R0 ;  /* 0x0000000151518824 */ /* 0x000fe200078e0a00 */
[----:B------:R-:W-:Y:S01]  /*3600*/  ISETP.GE.AND P0, PT, R66, RZ, PT ;  /* 0x000000ff4200720c */ /* 0x000fe20003f06270 */
[----:B------:R-:W-:Y:S01]  /*3610*/  @!P3 IMAD.MOV R85, RZ, RZ, -R85 ;  /* 0x000000ffff55b224 */ /* 0x000fe200078e0a55 */
[----:B------:R-:W-:-:S02]  /*3620*/  LOP3.LUT R60, R60, 0x30, R9, 0x78, !PT ;  /* 0x000000303c3c7812 */ /* 0x000fc400078e7809 */
[--C-:B------:R-:W-:Y:S02]  /*3630*/  LOP3.LUT R181, R12, 0x17e, R9.reuse, 0x78, !PT ;  /* 0x0000017e0cb57812 */ /* 0x100fe400078e7809 */
[----:B------:R-:W-:Y:S01]  /*3640*/  LOP3.LUT R48, R48, 0x10, R9, 0x78, !PT ;  /* 0x0000001030307812 */ /* 0x000fe200078e7809 */
[----:B------:R-:W-:Y:S01]  /*3650*/  IMAD.SHL.U32 R9, R167, 0x10, RZ ;  /* 0x00000010a7097824 */ /* 0x000fe200078e00ff */
[----:B------:R-:W-:Y:S01]  /*3660*/  ISETP.GE.AND P5, PT, R72, RZ, PT ;  /* 0x000000ff4800720c */ /* 0x000fe20003fa6270 */
[----:B------:R-:W-:Y:S01]  /*3670*/  @!P2 IMAD.IADD R83, R83, 0x1, -R0 ;  /* 0x000000015353a824 */ /* 0x000fe200078e0a00 */
[----:B------:R-:W-:Y:S01]  /*3680*/  @!P4 IADD3 R58, R58, -R89, RZ ;  /* 0x800000593a3ac210 */ /* 0x000fe20007ffe0ff */
[----:B------:R-:W-:Y:S01]  /*3690*/  @!P1 IMAD.MOV R79, RZ, RZ, -R79 ;  /* 0x000000ffff4f9224 */ /* 0x000fe200078e0a4f */
[----:B------:R-:W-:Y:S01]  /*36a0*/  ISETP.GE.AND P1, PT, R156, RZ, PT ;  /* 0x000000ff9c00720c */ /* 0x000fe20003f26270 */
[----:B------:R-:W-:Y:S01]  /*36b0*/  @!P0 IMAD.MOV R81, RZ, RZ, -R81 ;  /* 0x000000ffff518224 */ /* 0x000fe200078e0a51 */
[----:B------:R-:W-:Y:S01]  /*36c0*/  ISETP.NE.AND P0, PT, RZ, c[0x0][0x178], PT ;  /* 0x00005e00ff007a0c */ /* 0x000fe20003f05270 */
[----:B------:R-:W-:Y:S01]  /*36d0*/  IMAD.IADD R175, R175, 0x1, R60 ;  /* 0x00000001afaf7824 */ /* 0x000fe200078e023c */
[----:B------:R-:W-:-:S02]  /*36e0*/  LOP3.LUT R9, R9, 0x100, RZ, 0xc0, !PT ;  /* 0x0000010009097812 */ /* 0x000fc400078ec0ff */
[----:B------:R-:W-:Y:S02]  /*36f0*/  ISETP.GE.AND P2, PT, R74, RZ, PT ;  /* 0x000000ff4a00720c */ /* 0x000fe40003f46270 */
[----:B------:R-:W-:Y:S01]  /*3700*/  ISETP.NE.AND P4, PT, RZ, c[0x0][0x17c], PT ;  /* 0x00005f00ff007a0c */ /* 0x000fe20003f85270 */
[----:B------:R-:W-:Y:S01]  /*3710*/  IMAD.IADD R176, R9, 0x1, R48 ;  /* 0x0000000109b07824 */ /* 0x000fe200078e0230 */
[----:B------:R-:W-:Y:S01]  /*3720*/  LOP3.LUT R9, RZ, c[0x0][0x17c], RZ, 0x33, !PT ;  /* 0x00005f00ff097a12 */ /* 0x000fe200078e33ff */
[----:B------:R-:W-:Y:S01]  /*3730*/  @!P5 IMAD.MOV R77, RZ, RZ, -R77 ;  /* 0x000000ffff4dd224 */ /* 0x000fe200078e0a4d */
[----:B------:R-:W-:Y:S01]  /*3740*/  LOP3.LUT R174, R175, 0x40, RZ, 0x3c, !PT ;  /* 0x00000040afae7812 */ /* 0x000fe200078e3cff */
[----:B------:R-:W-:Y:S01]  /*3750*/  @!P1 IMAD.MOV R58, RZ, RZ, -R58 ;  /* 0x000000ffff3a9224 */ /* 0x000fe200078e0a3a */
[----:B------:R-:W-:Y:S02]  /*3760*/  SEL R3, R9, R3, !P4 ;  /* 0x0000000309037207 */ /* 0x000fe40006000000 */
[----:B------:R-:W-:-:S02]  /*3770*/  @!P0 LOP3.LUT R58, RZ, c[0x0][0x178], RZ, 0x33, !PT ;  /* 0x00005e00ff3a8a12 */ /* 0x000fc400078e33ff */
[----:B------:R-:W-:Y:S01]  /*3780*/  SEL R2, R9, R2, !P4 ;  /* 0x0000000209027207 */ /* 0x000fe20006000000 */
[----:B------:R-:W-:Y:S01]  /*3790*/  IMAD R3, R3, c[0x0][0x190], RZ ;  /* 0x0000640003037a24 */ /* 0x000fe200078e02ff */
[C---:B------:R-:W-:Y:S01]  /*37a0*/  SEL R4, R9.reuse, R4, !P4 ;  /* 0x0000000409047207 */ /* 0x040fe20006000000 */
[----:B------:R-:W-:Y:S01]  /*37b0*/  IMAD R58, R58, c[0x0][0x184], RZ ;  /* 0x000061003a3a7a24 */ /* 0x000fe200078e02ff */
[C---:B------:R-:W-:Y:S01]  /*37c0*/  SEL R5, R9.reuse, R5, !P4 ;  /* 0x0000000509057207 */ /* 0x040fe20006000000 */
[----:B------:R-:W-:Y:S01]  /*37d0*/  @!P2 IMAD.MOV R83, RZ, RZ, -R83 ;  /* 0x000000ffff53a224 */ /* 0x000fe200078e0a53 */
[C---:B------:R-:W-:Y:S01]  /*37e0*/  SEL R6, R9.reuse, R6, !P4 ;  /* 0x0000000609067207 */ /* 0x040fe20006000000 */
[----:B------:R-:W-:Y:S01]  /*37f0*/  IMAD R2, R2, c[0x0][0x190], RZ ;  /* 0x0000640002027a24 */ /* 0x000fe200078e02ff */
[C---:B------:R-:W-:Y:S01]  /*3800*/  SEL R8, R9.reuse, R8, !P4 ;  /* 0x0000000809087207 */ /* 0x040fe20006000000 */
[----:B------:R-:W-:Y:S01]  /*3810*/  IMAD R4, R4, c[0x0][0x190], RZ ;  /* 0x0000640004047a24 */ /* 0x000fe200078e02ff */
[----:B------:R-:W-:Y:S01]  /*3820*/  SEL R7, R9, R7, !P4 ;  /* 0x0000000709077207 */ /* 0x000fe20006000000 */
[----:B------:R-:W-:Y:S01]  /*3830*/  IMAD R5, R5, c[0x0][0x190], RZ ;  /* 0x0000640005057a24 */ /* 0x000fe200078e02ff */
[C---:B------:R-:W-:Y:S01]  /*3840*/  SEL R11, R9.reuse, R11, !P4 ;  /* 0x0000000b090b7207 */ /* 0x040fe20006000000 */
[----:B------:R-:W-:Y:S01]  /*3850*/  IMAD R6, R6, c[0x0][0x190], RZ ;  /* 0x0000640006067a24 */ /* 0x000fe200078e02ff */
[C---:B------:R-:W-:Y:S01]  /*3860*/  SEL R10, R9.reuse, R10, !P4 ;  /* 0x0000000a090a7207 */ /* 0x040fe20006000000 */
[----:B------:R-:W-:Y:S01]  /*3870*/  IMAD R8, R8, c[0x0][0x190], RZ ;  /* 0x0000640008087a24 */ /* 0x000fe200078e02ff */
[----:B------:R-:W-:Y:S01]  /*3880*/  SEL R13, R9, R13, !P4 ;  /* 0x0000000d090d7207 */ /* 0x000fe20006000000 */
[----:B------:R-:W-:Y:S01]  /*3890*/  IMAD R7, R7, c[0x0][0x190], RZ ;  /* 0x0000640007077a24 */ /* 0x000fe200078e02ff */
[----:B------:R-:W-:Y:S01]  /*38a0*/  SEL R14, R9, R14, !P4 ;  /* 0x0000000e090e7207 */ /* 0x000fe20006000000 */
[----:B------:R-:W-:Y:S01]  /*38b0*/  IMAD R11, R11, c[0x0][0x190], RZ ;  /* 0x000064000b0b7a24 */ /* 0x000fe200078e02ff */
[C---:B------:R-:W-:Y:S01]  /*38c0*/  SEL R15, R9.reuse, R15, !P4 ;  /* 0x0000000f090f7207 */ /* 0x040fe20006000000 */
[----:B------:R-:W-:Y:S01]  /*38d0*/  IMAD R10, R10, c[0x0][0x190], RZ ;  /* 0x000064000a0a7a24 */ /* 0x000fe200078e02ff */
[----:B------:R-:W-:Y:S01]  /*38e0*/  SEL R16, R9, R16, !P4 ;  /* 0x0000001009107207 */ /* 0x000fe20006000000 */
[----:B------:R-:W-:Y:S01]  /*38f0*/  IMAD R13, R13, c[0x0][0x190], RZ ;  /* 0x000064000d0d7a24 */ /* 0x000fe200078e02ff */
[C---:B------:R-:W-:Y:S01]  /*3900*/  SEL R17, R9.reuse, R17, !P4 ;  /* 0x0000001109117207 */ /* 0x040fe20006000000 */
[----:B------:R-:W-:Y:S01]  /*3910*/  IMAD R14, R14, c[0x0][0x190], RZ ;  /* 0x000064000e0e7a24 */ /* 0x000fe200078e02ff */
[----:B------:R-:W-:Y:S01]  /*3920*/  SEL R18, R9, R18, !P4 ;  /* 0x0000001209127207 */ /* 0x000fe20006000000 */
[----:B------:R-:W-:Y:S01]  /*3930*/  IMAD R15, R15, c[0x0][0x190], RZ ;  /* 0x000064000f0f7a24 */ /* 0x000fe200078e02ff */
[----:B------:R-:W-:Y:S01]  /*3940*/  LEA R196, P6, R58, c[0x0][0x160], 0x1 ;  /* 0x000058003ac47a11 */ /* 0x000fe200078c08ff */
[----:B------:R-:W-:Y:S01]  /*3950*/  IMAD R16, R16, c[0x0][0x190], RZ ;  /* 0x0000640010107a24 */ /* 0x000fe200078e02ff */
[----:B------:R-:W-:Y:S01]  /*3960*/  LEA R152, P0, R3, c[0x0][0x168], 0x1 ;  /* 0x00005a0003987a11 */ /* 0x000fe200078008ff */
[----:B------:R-:W-:Y:S01]  /*3970*/  IMAD R17, R17, c[0x0][0x190], RZ ;  /* 0x0000640011117a24 */ /* 0x000fe200078e02ff */
[C---:B------:R-:W-:Y:S01]  /*3980*/  SEL R19, R9.reuse, R19, !P4 ;  /* 0x0000001309137207 */ /* 0x040fe20006000000 */
[----:B------:R-:W-:Y:S01]  /*3990*/  IMAD R18, R18, c[0x0][0x190], RZ ;  /* 0x0000640012127a24 */ /* 0x000fe200078e02ff */
[----:B------:R-:W-:-:S02]  /*39a0*/  SEL R20, R9, R20, !P4 ;  /* 0x0000001409147207 */ /* 0x000fc40006000000 */
        /* <DEDUP_REMOVED lines=64> */
[----:B------:R-:W-:-:S02]  /*3db0*/  SEL R59, R9, R59, !P4 ;  /* 0x0000003b093b7207 */ /* 0x000fc40006000000 */
        /* <DEDUP_REMOVED lines=28> */
[----:B------:R-:W-:Y:S01]  /*3f80*/  LEA.HI.X.SX32 R197, R58, c[0x0][0x164], 0x1, P6 ;  /* 0x000059003ac57a11 */ /* 0x000fe200030f0eff */
[----:B------:R-:W-:Y:S01]  /*3f90*/  IMAD R159, R48, c[0x0][0x190], RZ ;  /* 0x00006400309f7a24 */ /* 0x000fe200078e02ff */
[----:B------:R-:W-:Y:S01]  /*3fa0*/  LEA.HI.X.SX32 R145, R3, c[0x0][0x16c], 0x1, P0 ;  /* 0x00005b0003917a11 */ /* 0x000fe200000f0eff */
[----:B------:R-:W-:Y:S01]  /*3fb0*/  IMAD R161, R52, c[0x0][0x190], RZ ;  /* 0x0000640034a17a24 */ /* 0x000fe200078e02ff */
[----:B------:R-:W-:Y:S01]  /*3fc0*/  LEA R151, P1, R2, c[0x0][0x168], 0x1 ;  /* 0x00005a0002977a11 */ /* 0x000fe200078208ff */
[----:B------:R-:W-:Y:S01]  /*3fd0*/  IMAD R163, R9, c[0x0][0x190], RZ ;  /* 0x0000640009a37a24 */ /* 0x000fe200078e02ff */
[----:B------:R-:W-:Y:S01]  /*3fe0*/  LEA R150, P2, R4, c[0x0][0x168], 0x1 ;  /* 0x00005a0004967a11 */ /* 0x000fe200078408ff */
[----:B------:R-:W-:Y:S01]  /*3ff0*/  CS2R R60, SRZ ;  /* 0x00000000003c7805 */ /* 0x000fe2000001ff00 */
[----:B------:R-:W-:Y:S01]  /*4000*/  LEA R149, P3, R5, c[0x0][0x168], 0x1 ;  /* 0x00005a0005957a11 */ /* 0x000fe200078608ff */
[----:B------:R-:W-:Y:S01]  /*4010*/  CS2R R62, SRZ ;  /* 0x00000000003e7805 */ /* 0x000fe2000001ff00 */
[----:B------:R-:W-:Y:S01]  /*4020*/  LEA R148, P4, R6, c[0x0][0x168], 0x1 ;  /* 0x00005a0006947a11 */ /* 0x000fe200078808ff */
[----:B------:R-:W-:Y:S01]  /*4030*/  CS2R R80, SRZ ;  /* 0x0000000000507805 */ /* 0x000fe2000001ff00 */
[----:B------:R-:W-:Y:S01]  /*4040*/  LEA R147, P5, R8, c[0x0][0x168], 0x1 ;  /* 0x00005a0008937a11 */ /* 0x000fe200078a08ff */
[----:B------:R-:W-:Y:S01]  /*4050*/  CS2R R82, SRZ ;  /* 0x0000000000527805 */ /* 0x000fe2000001ff00 */
[----:B------:R-:W-:-:S02]  /*4060*/  LEA R146, P6, R7, c[0x0][0x168], 0x1 ;  /* 0x00005a0007927a11 */ /* 0x000fc400078c08ff */
[----:B------:R-:W-:Y:S02]  /*4070*/  LEA R144, P0, R11, c[0x0][0x168], 0x1 ;  /* 0x00005a000b907a11 */ /* 0x000fe400078008ff */
[----:B------:R-:W-:Y:S02]  /*4080*/  LEA.HI.X.SX32 R143, R2, c[0x0][0x16c], 0x1, P1 ;  /* 0x00005b00028f7a11 */ /* 0x000fe400008f0eff */
[----:B------:R-:W-:Y:S02]  /*4090*/  LEA.HI.X.SX32 R141, R4, c[0x0][0x16c], 0x1, P2 ;  /* 0x00005b00048d7a11 */ /* 0x000fe400010f0eff */
[----:B------:R-:W-:Y:S02]  /*40a0*/  LEA.HI.X.SX32 R139, R5, c[0x0][0x16c], 0x1, P3 ;  /* 0x00005b00058b7a11 */ /* 0x000fe400018f0eff */
[----:B------:R-:W-:Y:S02]  /*40b0*/  LEA.HI.X.SX32 R137, R6, c[0x0][0x16c], 0x1, P4 ;  /* 0x00005b0006897a11 */ /* 0x000fe400020f0eff */
[----:B------:R-:W-:-:S02]  /*40c0*/  LEA.HI.X.SX32 R135, R8, c[0x0][0x16c], 0x1, P5 ;  /* 0x00005b0008877a11 */ /* 0x000fc400028f0eff */
[----:B------:R-:W-:Y:S02]  /*40d0*/  LEA.HI.X.SX32 R133, R7, c[0x0][0x16c], 0x1, P6 ;  /* 0x00005b0007857a11 */ /* 0x000fe400030f0eff */
[----:B------:R-:W-:Y:S02]  /*40e0*/  LEA.HI.X.SX32 R131, R11, c[0x0][0x16c], 0x1, P0 ;  /* 0x00005b000b837a11 */ /* 0x000fe400000f0eff */
[----:B------:R-:W-:Y:S02]  /*40f0*/  LEA R142, P1, R10, c[0x0][0x168], 0x1 ;  /* 0x00005a000a8e7a11 */ /* 0x000fe400078208ff */
[----:B------:R-:W-:Y:S02]  /*4100*/  LEA R140, P2, R13, c[0x0][0x168], 0x1 ;  /* 0x00005a000d8c7a11 */ /* 0x000fe400078408ff */
[----:B------:R-:W-:Y:S02]  /*4110*/  LEA R138, P3, R14, c[0x0][0x168], 0x1 ;  /* 0x00005a000e8a7a11 */ /* 0x000fe400078608ff */
[----:B------:R-:W-:-:S02]  /*4120*/  LEA R136, P4, R15, c[0x0][0x168], 0x1 ;  /* 0x00005a000f887a11 */ /* 0x000fc400078808ff */
[----:B------:R-:W-:Y:S02]  /*4130*/  LEA R134, P5, R16, c[0x0][0x168], 0x1 ;  /* 0x00005a0010867a11 */ /* 0x000fe400078a08ff */
[----:B------:R-:W-:Y:S02]  /*4140*/  LEA R132, P6, R17, c[0x0][0x168], 0x1 ;  /* 0x00005a0011847a11 */ /* 0x000fe400078c08ff */
[----:B------:R-:W-:Y:S02]  /*4150*/  LEA R130, P0, R18, c[0x0][0x168], 0x1 ;  /* 0x00005a0012827a11 */ /* 0x000fe400078008ff */
[----:B------:R-:W-:Y:S02]  /*4160*/  LEA.HI.X.SX32 R129, R10, c[0x0][0x16c], 0x1, P1 ;  /* 0x00005b000a817a11 */ /* 0x000fe400008f0eff */
[----:B------:R-:W-:Y:S02]  /*4170*/  LEA.HI.X.SX32 R127, R13, c[0x0][0x16c], 0x1, P2 ;  /* 0x00005b000d7f7a11 */ /* 0x000fe400010f0eff */
[----:B------:R-:W-:-:S02]  /*4180*/  LEA.HI.X.SX32 R125, R14, c[0x0][0x16c], 0x1, P3 ;  /* 0x00005b000e7d7a11 */ /* 0x000fc400018f0eff */
[----:B------:R-:W-:Y:S02]  /*4190*/  LEA.HI.X.SX32 R123, R15, c[0x0][0x16c], 0x1, P4 ;  /* 0x00005b000f7b7a11 */ /* 0x000fe400020f0eff */
[----:B------:R-:W-:Y:S02]  /*41a0*/  LEA.HI.X.SX32 R121, R16, c[0x0][0x16c], 0x1, P5 ;  /* 0x00005b0010797a11 */ /* 0x000fe400028f0eff */
[----:B------:R-:W-:Y:S02]  /*41b0*/  LEA.HI.X.SX32 R119, R17, c[0x0][0x16c], 0x1, P6 ;  /* 0x00005b0011777a11 */ /* 0x000fe400030f0eff */
[----:B------:R-:W-:Y:S02]  /*41c0*/  LEA.HI.X.SX32 R117, R18, c[0x0][0x16c], 0x1, P0 ;  /* 0x00005b0012757a11 */ /* 0x000fe400000f0eff */
[----:B------:R-:W-:Y:S02]  /*41d0*/  LEA R128, P1, R19, c[0x0][0x168], 0x1 ;  /* 0x00005a0013807a11 */ /* 0x000fe400078208ff */
[----:B------:R-:W-:-:S02]  /*41e0*/  LEA R126, P2, R20, c[0x0][0x168], 0x1 ;  /* 0x00005a00147e7a11 */ /* 0x000fc400078408ff */
[----:B------:R-:W-:Y:S02]  /*41f0*/  LEA R124, P3, R21, c[0x0][0x168], 0x1 ;  /* 0x00005a00157c7a11 */ /* 0x000fe400078608ff */
[----:B------:R-:W-:Y:S02]  /*4200*/  LEA R122, P4, R22, c[0x0][0x168], 0x1 ;  /* 0x00005a00167a7a11 */ /* 0x000fe400078808ff */
[----:B------:R-:W-:Y:S02]  /*4210*/  LEA R120, P5, R23, c[0x0][0x168], 0x1 ;  /* 0x00005a0017787a11 */ /* 0x000fe400078a08ff */
[----:B------:R-:W-:Y:S02]  /*4220*/  LEA R118, P6, R24, c[0x0][0x168], 0x1 ;  /* 0x00005a0018767a11 */ /* 0x000fe400078c08ff */
[----:B------:R-:W-:Y:S02]  /*4230*/  LEA R116, P0, R25, c[0x0][0x168], 0x1 ;  /* 0x00005a0019747a11 */ /* 0x000fe400078008ff */
[----:B------:R-:W-:-:S02]  /*4240*/  LEA.HI.X.SX32 R115, R19, c[0x0][0x16c], 0x1, P1 ;  /* 0x00005b0013737a11 */ /* 0x000fc400008f0eff */
[----:B------:R-:W-:Y:S02]  /*4250*/  LEA.HI.X.SX32 R113, R20, c[0x0][0x16c], 0x1, P2 ;  /* 0x00005b0014717a11 */ /* 0x000fe400010f0eff */
[----:B------:R-:W-:Y:S02]  /*4260*/  LEA.HI.X.SX32 R111, R21, c[0x0][0x16c], 0x1, P3 ;  /* 0x00005b00156f7a11 */ /* 0x000fe400018f0eff */
[----:B------:R-:W-:Y:S02]  /*4270*/  LEA.HI.X.SX32 R109, R22, c[0x0][0x16c], 0x1, P4 ;  /* 0x00005b00166d7a11 */ /* 0x000fe400020f0eff */
[----:B------:R-:W-:Y:S02]  /*4280*/  LEA.HI.X.SX32 R107, R23, c[0x0][0x16c], 0x1, P5 ;  /* 0x00005b00176b7a11 */ /* 0x000fe400028f0eff */
[----:B------:R-:W-:Y:S02]  /*4290*/  LEA.HI.X.SX32 R105, R24, c[0x0][0x16c], 0x1, P6 ;  /* 0x00005b0018697a11 */ /* 0x000fe400030f0eff */
[----:B------:R-:W-:-:S02]  /*42a0*/  LEA.HI.X.SX32 R103, R25, c[0x0][0x16c], 0x1, P0 ;  /* 0x00005b0019677a11 */ /* 0x000fc400000f0eff */
[----:B------:R-:W-:Y:S02]  /*42b0*/  LEA R114, P1, R26, c[0x0][0x168], 0x1 ;  /* 0x00005a001a727a11 */ /* 0x000fe400078208ff */
[----:B------:R-:W-:Y:S02]  /*42c0*/  LEA R112, P2, R27, c[0x0][0x168], 0x1 ;  /* 0x00005a001b707a11 */ /* 0x000fe400078408ff */
[----:B------:R-:W-:Y:S02]  /*42d0*/  LEA R110, P3, R28, c[0x0][0x168], 0x1 ;  /* 0x00005a001c6e7a11 */ /* 0x000fe400078608ff */
[----:B------:R-:W-:Y:S02]  /*42e0*/  LEA R108, P4, R30, c[0x0][0x168], 0x1 ;  /* 0x00005a001e6c7a11 */ /* 0x000fe400078808ff */
[----:B------:R-:W-:Y:S02]  /*42f0*/  LEA R106, P5, R29, c[0x0][0x168], 0x1 ;  /* 0x00005a001d6a7a11 */ /* 0x000fe400078a08ff */
        /* <DEDUP_REMOVED lines=79> */
.L_x_2:
[----:B------:R-:W-:Y:S01]  /*47f0*/  ISETP.GE.AND P0, PT, R194, UR4, PT ;  /* 0x00000004c2007c0c */ /* 0x000fe2000bf06270 */
[----:B------:R-:W-:Y:S01]  /*4800*/  IMAD.WIDE R56, R182, 0x2, R196 ;  /* 0x00000002b6387825 */ /* 0x000fe200078e02c4 */
[----:B------:R-:W-:-:S02]  /*4810*/  ISETP.GE.AND P2, PT, R192, UR4, PT ;  /* 0x00000004c0007c0c */ /* 0x000fc4000bf46270 */
[----:B------:R-:W-:Y:S02]  /*4820*/  ISETP.GE.AND P4, PT, R190, UR4, PT ;  /* 0x00000004be007c0c */ /* 0x000fe4000bf86270 */
[----:B------:R-:W-:Y:S02]  /*4830*/  PRMT R66, RZ, 0x7610, R66 ;  /* 0x00007610ff427816 */ /* 0x000fe40000000042 */
[----:B------:R-:W-:Y:S01]  /*4840*/  ISETP.GE.AND P1, PT, R193, UR4, PT ;  /* 0x00000004c1007c0c */ /* 0x000fe2000bf26270 */
[----:B------:R-:W-:Y:S01]  /*4850*/  IMAD.WIDE R68, R171, 0x2, R196 ;  /* 0x00000002ab447825 */ /* 0x000fe200078e02c4 */
[----:B------:R-:W-:Y:S02]  /*4860*/  PRMT R64, RZ, 0x7610, R64 ;  /* 0x00007610ff407816 */ /* 0x000fe40000000040 */
[----:B------:R-:W-:Y:S01]  /*4870*/  PRMT R247, RZ, 0x7610, R247 ;  /* 0x00007610fff77816 */ /* 0x000fe200000000f7 */
[----:B------:R0:W2:Y:S01]  /*4880*/  @!P0 LDG.E.U16 R66, [R56.64] ;  /* 0x0000000638428981 */ /* 0x0000a2000c1e1500 */
[----:B------:R-:W-:Y:S01]  /*4890*/  ISETP.GE.AND P3, PT, R191, UR4, PT ;  /* 0x00000004bf007c0c */ /* 0x000fe2000bf66270 */
[----:B------:R-:W-:Y:S01]  /*48a0*/  IMAD.WIDE R58, R169, 0x2, R196 ;  /* 0x00000002a93a7825 */ /* 0x000fe200078e02c4 */
[----:B------:R-:W-:-:S02]  /*48b0*/  PRMT R65, RZ, 0x7610, R65 ;  /* 0x00007610ff417816 */ /* 0x000fc40000000041 */
[----:B------:R1:W3:Y:S01]  /*48c0*/  @!P4 LDG.E.U16 R247, [R68.64] ;  /* 0x0000000644f7c981 */ /* 0x0002e2000c1e1500 */
[----:B0-----:R-:W-:Y:S01]  /*48d0*/  IMAD.WIDE R56, R170, 0x2, R196 ;  /* 0x00000002aa387825 */ /* 0x001fe200078e02c4 */
[----:B------:R-:W-:Y:S02]  /*48e0*/  ISETP.GE.AND P5, PT, R188, UR4, PT ;  /* 0x00000004bc007c0c */ /* 0x000fe4000bfa6270 */
[----:B------:R0:W4:Y:S01]  /*48f0*/  @!P1 LDG.E.U16 R65, [R58.64] ;  /* 0x000000063a419981 */ /* 0x000122000c1e1500 */
[----:B------:R-:W-:-:S03]  /*4900*/  ISETP.GE.AND P4, PT, R187, UR4, PT ;  /* 0x00000004bb007c0c */ /* 0x000fc6000bf86270 */
[----:B------:R5:W2:Y:S01]  /*4910*/  @!P2 LDG.E.U16 R64, [R56.64] ;  /* 0x000000063840a981 */ /* 0x000aa2000c1e1500 */
[----:B------:R-:W-:Y:S02]  /*4920*/  ISETP.GE.AND P2, PT, R189, UR4, PT ;  /* 0x00000004bd007c0c */ /* 0x000fe4000bf46270 */
[----:B------:R-:W-:Y:S01]  /*4930*/  PRMT R248, RZ, 0x7610, R248 ;  /* 0x00007610fff87816 */ /* 0x000fe200000000f8 */
[----:B0-----:R-:W-:Y:S01]  /*4940*/  IMAD.WIDE R58, R183, 0x2, R196 ;  /* 0x00000002b73a7825 */ /* 0x001fe200078e02c4 */
[----:B------:R-:W-:Y:S02]  /*4950*/  PRMT R246, RZ, 0x7610, R246 ;  /* 0x00007610fff67816 */ /* 0x000fe400000000f6 */
[----:B------:R-:W-:Y:S01]  /*4960*/  PRMT R245, RZ, 0x7610, R245 ;  /* 0x00007610fff57816 */ /* 0x000fe200000000f5 */
[----:B-1----:R-:W-:Y:S01]  /*4970*/  IMAD.WIDE R68, R172, 0x2, R196 ;  /* 0x00000002ac447825 */ /* 0x002fe200078e02c4 */
[----:B------:R0:W2:Y:S01]  /*4980*/  @!P3 LDG.E.U16 R248, [R58.64] ;  /* 0x000000063af8b981 */ /* 0x0000a2000c1e1500 */
[----:B------:R-:W-:-:S02]  /*4990*/  PRMT R244, RZ, 0x7610, R244 ;  /* 0x00007610fff47816 */ /* 0x000fc400000000f4 */
[--C-:B------:R-:W-:Y:S02]  /*49a0*/  IMAD.WIDE R70, R173, 0x2, R196.reuse ;  /* 0x00000002ad467825 */ /* 0x100fe400078e02c4 */
[----:B------:R1:W2:Y:S04]  /*49b0*/  @!P2 LDG.E.U16 R246, [R68.64] ;  /* 0x0000000644f6a981 */ /* 0x0002a8000c1e1500 */
[----:B------:R1:W2:Y:S01]  /*49c0*/  @!P5 LDG.E.U16 R245, [R70.64] ;  /* 0x0000000646f5d981 */ /* 0x0002a2000c1e1500 */
[----:B0-----:R-:W-:-:S05]  /*49d0*/  IMAD.WIDE R58, R184, 0x2, R196 ;  /* 0x00000002b83a7825 */ /* 0x001fca00078e02c4 */
[----:B------:R0:W2:Y:S04]  /*49e0*/  @!P4 LDG.E.U16 R244, [R58.64] ;  /* 0x000000063af4c981 */ /* 0x0000a8000c1e1500 */
[----:B------:R-:W-:Y:S01]  /*49f0*/  BAR.SYNC.DEFER_BLOCKING 0x0 ;  /* 0x0000000000007b1d */ /* 0x000fe20000010000 */
[----:B------:R-:W-:Y:S02]  /*4a00*/  ISETP.GE.AND P0, PT, R186, UR4, PT ;  /* 0x00000004ba007c0c */ /* 0x000fe4000bf06270 */
[-C--:B-----5:R-:W-:Y:S02]  /*4a10*/  IADD3 R56, P1, R152, R153.reuse, RZ ;  /* 0x0000009998387210 */ /* 0x0a0fe40007f3e0ff */
[----:B------:R-:W-:Y:S02]  /*4a20*/  PRMT R86, RZ, 0x7610, R86 ;  /* 0x00007610ff567816 */ /* 0x000fe40000000056 */
[----:B-1----:R-:W-:Y:S01]  /*4a30*/  IADD3 R68, P3, R164, R153, RZ ;  /* 0x00000099a4447210 */ /* 0x002fe20007f7e0ff */
[----:B------:R-:W-:Y:S01]  /*4a40*/  IMAD.X R57, R145, 0x1, R154, P1 ;  /* 0x0000000191397824 */ /* 0x000fe200008e069a */
[----:B------:R-:W-:-:S03]  /*4a50*/  PRMT R243, RZ, 0x7610, R243 ;  /* 0x00007610fff37816 */ /* 0x000fc600000000f3 */
[----:B------:R-:W-:Y:S01]  /*4a60*/  IMAD.X R69, R163, 0x1, R154, P3 ;  /* 0x00000001a3457824 */ /* 0x000fe200018e069a */
[----:B------:R-:W-:Y:S01]  /*4a70*/  PRMT R241, RZ, 0x7610, R241 ;  /* 0x00007610fff17816 */ /* 0x000fe200000000f1 */
[----:B------:R1:W5:Y:S04]  /*4a80*/  @!P0 LDG.E.U16 R86, [R56.64] ;  /* 0x0000000638568981 */ /* 0x000368000c1e1500 */
[----:B------:R0:W2:Y:S01]  /*4a90*/  @!P0 LDG.E.U16 R243, [R68.64] ;  /* 0x0000000644f38981 */ /* 0x0000a2000c1e1500 */
[----:B-1----:R-:W-:-:S05]  /*4aa0*/  IADD3 R56, P1, R16, R153, RZ ;  /* 0x0000009910387210 */ /* 0x002fca0007f3e0ff */
[--C-:B------:R-:W-:Y:S01]  /*4ab0*/  IMAD.X R57, R5, 0x1, R154.reuse, P1 ;  /* 0x0000000105397824 */ /* 0x100fe200008e069a */
[-C--:B0-----:R-:W-:Y:S02]  /*4ac0*/  IADD3 R68, P1, R24, R153.reuse, RZ ;  /* 0x0000009918447210 */ /* 0x081fe40007f3e0ff */
[----:B------:R-:W-:Y:S02]  /*4ad0*/  IADD3 R58, P2, R8, R153, RZ ;  /* 0x00000099083a7210 */ /* 0x000fe40007f5e0ff */
[----:B------:R0:W2:Y:S01]  /*4ae0*/  @!P0 LDG.E.U16 R241, [R56.64] ;  /* 0x0000000638f18981 */ /* 0x0000a2000c1e1500 */
[----:B------:R-:W-:Y:S01]  /*4af0*/  IMAD.X R69, R11, 0x1, R154, P1 ;  /* 0x000000010b457824 */ /* 0x000fe200008e069a */
[----:B------:R-:W-:Y:S01]  /*4b00*/  PRMT R240, RZ, 0x7610, R240 ;  /* 0x00007610fff07816 */ /* 0x000fe200000000f0 */
[----:B------:R-:W-:Y:S01]  /*4b10*/  IMAD.X R59, R0, 0x1, R154, P2 ;  /* 0x00000001003b7824 */ /* 0x000fe200010e069a */
[----:B------:R-:W-:Y:S02]  /*4b20*/  PRMT R242, RZ, 0x7610, R242 ;  /* 0x00007610fff27816 */ /* 0x000fe400000000f2 */
[----:B------:R-:W-:-:S02]  /*4b30*/  PRMT R238, RZ, 0x7610, R238 ;  /* 0x00007610ffee7816 */ /* 0x000fc400000000ee */
[----:B------:R1:W2:Y:S01]  /*4b40*/  @!P0 LDG.E.U16 R240, [R68.64] ;  /* 0x0000000644f08981 */ /* 0x0002a2000c1e1500 */
[----:B0-----:R-:W-:-:S03]  /*4b50*/  IADD3 R56, P1, R40, R153, RZ ;  /* 0x0000009928387210 */ /* 0x001fc60007f3e0ff */
[----:B------:R0:W2:Y:S02]  /*4b60*/  @!P0 LDG.E.U16 R242, [R58.64] ;  /* 0x000000063af28981 */ /* 0x0000a4000c1e1500 */
[----:B------:R-:W-:Y:S01]  /*4b70*/  IMAD.X R57, R27, 0x1, R154, P1 ;  /* 0x000000011b397824 */ /* 0x000fe200008e069a */
[----:B-1----:R-:W-:-:S04]  /*4b80*/  IADD3 R68, P1, R48, R153, RZ ;  /* 0x0000009930447210 */ /* 0x002fc80007f3e0ff */
[----:B------:R1:W2:Y:S01]  /*4b90*/  @!P0 LDG.E.U16 R238, [R56.64] ;  /* 0x0000000638ee8981 */ /* 0x0002a2000c1e1500 */
[----:B------:R-:W-:Y:S02]  /*4ba0*/  PRMT R237, RZ, 0x7610, R237 ;  /* 0x00007610ffed7816 */ /* 0x000fe400000000ed */
[-C--:B0-----:R-:W-:Y:S01]  /*4bb0*/  IADD3 R58, P2, R32, R153.reuse, RZ ;  /* 0x00000099203a7210 */ /* 0x081fe20007f5e0ff */
[----:B------:R-:W-:Y:S01]  /*4bc0*/  IMAD.X R69, R35, 0x1, R154, P1 ;  /* 0x0000000123457824 */ /* 0x000fe200008e069a */
[----:B------:R-:W-:Y:S02]  /*4bd0*/  PRMT R239, RZ, 0x7610, R239 ;  /* 0x00007610ffef7816 */ /* 0x000fe400000000ef */
[----:B------:R-:W-:Y:S02]  /*4be0*/  IADD3.X R59, R19, R154, RZ, P2, !PT ;  /* 0x0000009a133b7210 */ /* 0x000fe400017fe4ff */
[----:B------:R0:W2:Y:S01]  /*4bf0*/  @!P0 LDG.E.U16 R237, [R68.64] ;  /* 0x0000000644ed8981 */ /* 0x0000a2000c1e1500 */
[----:B-1----:R-:W-:-:S02]  /*4c00*/  IADD3 R56, P1, R96, R153, RZ ;  /* 0x0000009960387210 */ /* 0x002fc40007f3e0ff */
[----:B------:R-:W-:Y:S01]  /*4c10*/  PRMT R235, RZ, 0x7610, R235 ;  /* 0x00007610ffeb7816 */ /* 0x000fe200000000eb */
[----:B------:R1:W2:Y:S02]  /*4c20*/  @!P0 LDG.E.U16 R239, [R58.64] ;  /* 0x000000063aef8981 */ /* 0x0002a4000c1e1500 */
[----:B------:R-:W-:Y:S01]  /*4c30*/  IMAD.X R57, R51, 0x1, R154, P1 ;  /* 0x0000000133397824 */ /* 0x000fe200008e069a */
[----:B0-----:R-:W-:-:S04]  /*4c40*/  IADD3 R68, P1, R104, R153, RZ ;  /* 0x0000009968447210 */ /* 0x001fc80007f3e0ff */
[----:B------:R0:W2:Y:S01]  /*4c50*/  @!P0 LDG.E.U16 R235, [R56.64] ;  /* 0x0000000638eb8981 */ /* 0x0000a2000c1e1500 */
[-C--:B-1----:R-:W-:Y:S01]  /*4c60*/  IADD3 R58, P2, R88, R153.reuse, RZ ;  /* 0x00000099583a7210 */ /* 0x082fe20007f5e0ff */
[----:B------:R-:W-:Y:S01]  /*4c70*/  IMAD.X R69, R91, 0x1, R154, P1 ;  /* 0x000000015b457824 */ /* 0x000fe200008e069a */
[----:B------:R-:W-:Y:S02]  /*4c80*/  PRMT R234, RZ, 0x7610, R234 ;  /* 0x00007610ffea7816 */ /* 0x000fe400000000ea */
[----:B------:R-:W-:Y:S01]  /*4c90*/  PRMT R236, RZ, 0x7610, R236 ;  /* 0x00007610ffec7816 */ /* 0x000fe200000000ec */
[----:B------:R-:W-:Y:S01]  /*4ca0*/  IMAD.X R59, R43, 0x1, R154, P2 ;  /* 0x000000012b3b7824 */ /* 0x000fe200010e069a */
[----:B0-----:R-:W-:Y:S02]  /*4cb0*/  IADD3 R56, P1, R120, R153, RZ ;  /* 0x0000009978387210 */ /* 0x001fe40007f3e0ff */
[----:B------:R0:W2:Y:S01]  /*4cc0*/  @!P0 LDG.E.U16 R234, [R68.64] ;  /* 0x0000000644ea8981 */ /* 0x0000a2000c1e1500 */
[----:B------:R-:W-:-:S02]  /*4cd0*/  PRMT R232, RZ, 0x7610, R232 ;  /* 0x00007610ffe87816 */ /* 0x000fc400000000e8 */
[----:B------:R-:W-:Y:S01]  /*4ce0*/  IMAD.X R57, R107, 0x1, R154, P1 ;  /* 0x000000016b397824 */ /* 0x000fe200008e069a */
[----:B------:R1:W2:Y:S01]  /*4cf0*/  @!P0 LDG.E.U16 R236, [R58.64] ;  /* 0x000000063aec8981 */ /* 0x0002a2000c1e1500 */
[----:B------:R-:W-:Y:S02]  /*4d00*/  PRMT R233, RZ, 0x7610, R233 ;  /* 0x00007610ffe97816 */ /* 0x000fe400000000e9 */
[----:B------:R-:W-:Y:S01]  /*4d10*/  PRMT R231, RZ, 0x7610, R231 ;  /* 0x00007610ffe77816 */ /* 0x000fe200000000e7 */
[----:B------:R1:W2:Y:S01]  /*4d20*/  @!P0 LDG.E.U16 R232, [R56.64] ;  /* 0x0000000638e88981 */ /* 0x0002a2000c1e1500 */
[-C--:B0-----:R-:W-:Y:S02]  /*4d30*/  IADD3 R68, P1, R128, R153.reuse, RZ ;  /* 0x0000009980447210 */ /* 0x081fe40007f3e0ff */
[----:B-1----:R-:W-:-:S03]  /*4d40*/  IADD3 R58, P2, R112, R153, RZ ;  /* 0x00000099703a7210 */ /* 0x002fc60007f5e0ff */
[--C-:B------:R-:W-:Y:S01]  /*4d50*/  IMAD.X R69, R115, 0x1, R154.reuse, P1 ;  /* 0x0000000173457824 */ /* 0x100fe200008e069a */
[----:B------:R-:W-:Y:S01]  /*4d60*/  IADD3 R56, P1, R144, R153, RZ ;  /* 0x0000009990387210 */ /* 0x000fe20007f3e0ff */
[----:B------:R-:W-:-:S03]  /*4d70*/  IMAD.X R59, R99, 0x1, R154, P2 ;  /* 0x00000001633b7824 */ /* 0x000fc600010e069a */
[----:B------:R0:W2:Y:S01]  /*4d80*/  @!P0 LDG.E.U16 R231, [R68.64] ;  /* 0x0000000644e78981 */ /* 0x0000a2000c1e1500 */
[----:B------:R-:W-:Y:S01]  /*4d90*/  PRMT R229, RZ, 0x7610, R229 ;  /* 0x00007610ffe57816 */ /* 0x000fe200000000e5 */
[----:B------:R-:W-:Y:S02]  /*4da0*/  IMAD.X R57, R131, 0x1, R154, P1 ;  /* 0x0000000183397824 */ /* 0x000fe400008e069a */
[----:B------:R1:W2:Y:S01]  /*4db0*/  @!P0 LDG.E.U16 R233, [R58.64] ;  /* 0x000000063ae98981 */ /* 0x0002a2000c1e1500 */
[----:B------:R-:W-:Y:S02]  /*4dc0*/  PRMT R230, RZ, 0x7610, R230 ;  /* 0x00007610ffe67816 */ /* 0x000fe400000000e6 */
[----:B------:R-:W-:Y:S01]  /*4dd0*/  PRMT R228, RZ, 0x7610, R228 ;  /* 0x00007610ffe47816 */ /* 0x000fe200000000e4 */
[----:B------:R1:W2:Y:S01]  /*4de0*/  @!P0 LDG.E.U16 R229, [R56.64] ;  /* 0x0000000638e58981 */ /* 0x0002a2000c1e1500 */
[-C--:B0-----:R-:W-:Y:S02]  /*4df0*/  IADD3 R68, P1, R149, R153.reuse, RZ ;  /* 0x0000009995447210 */ /* 0x081fe40007f3e0ff */
[----:B-1----:R-:W-:-:S03]  /*4e00*/  IADD3 R58, P2, R136, R153, RZ ;  /* 0x00000099883a7210 */ /* 0x002fc60007f5e0ff */
[----:B------:R-:W-:Y:S01]  /*4e10*/  IMAD.X R69, R139, 0x1, R154, P1 ;  /* 0x000000018b457824 */ /* 0x000fe200008e069a */
[----:B------:R-:W-:Y:S02]  /*4e20*/  IADD3.X R59, R123, R154, RZ, P2, !PT ;  /* 0x0000009a7b3b7210 */ /* 0x000fe400017fe4ff */
[----:B------:R-:W-:Y:S02]  /*4e30*/  IADD3 R56, P1, R10, R153, RZ ;  /* 0x000000990a387210 */ /* 0x000fe40007f3e0ff */
[----:B------:R0:W2:Y:S01]  /*4e40*/  @!P0 LDG.E.U16 R228, [R68.64] ;  /* 0x0000000644e48981 */ /* 0x0000a2000c1e1500 */
[----:B------:R-:W-:-:S03]  /*4e50*/  PRMT R226, RZ, 0x7610, R226 ;  /* 0x00007610ffe27816 */ /* 0x000fc600000000e2 */
[----:B------:R1:W2:Y:S01]  /*4e60*/  @!P0 LDG.E.U16 R230, [R58.64] ;  /* 0x000000063ae68981 */ /* 0x0002a2000c1e1500 */
[--C-:B------:R-:W-:Y:S01]  /*4e70*/  IMAD.X R57, R2, 0x1, R154.reuse, P1 ;  /* 0x0000000102397824 */ /* 0x100fe200008e069a */
[----:B------:R-:W-:Y:S02]  /*4e80*/  PRMT R227, RZ, 0x7610, R227 ;  /* 0x00007610ffe37816 */ /* 0x000fe400000000e3 */
[-C--:B0-----:R-:W-:Y:S02]  /*4e90*/  IADD3 R68, P1, R18, R153.reuse, RZ ;  /* 0x0000009912447210 */ /* 0x081fe40007f3e0ff */
[----:B------:R0:W2:Y:S01]  /*4ea0*/  @!P0 LDG.E.U16 R226, [R56.64] ;  /* 0x0000000638e28981 */ /* 0x0000a2000c1e1500 */
[----:B-1----:R-:W-:Y:S02]  /*4eb0*/  IADD3 R58, P2, R162, R153, RZ ;  /* 0x00000099a23a7210 */ /* 0x002fe40007f5e0ff */
[----:B------:R-:W-:Y:S01]  /*4ec0*/  IMAD.X R69, R6, 0x1, R154, P1 ;  /* 0x0000000106457824 */ /* 0x000fe200008e069a */
[----:B------:R-:W-:-:S02]  /*4ed0*/  PRMT R225, RZ, 0x7610, R225 ;  /* 0x00007610ffe17816 */ /* 0x000fc400000000e1 */
[----:B------:R-:W-:Y:S01]  /*4ee0*/  IMAD.X R59, R161, 0x1, R154, P2 ;  /* 0x00000001a13b7824 */ /* 0x000fe200010e069a */
[----:B0-----:R-:W-:-:S03]  /*4ef0*/  IADD3 R56, P1, R34, R153, RZ ;  /* 0x0000009922387210 */ /* 0x001fc60007f3e0ff */
[----:B------:R0:W2:Y:S01]  /*4f00*/  @!P0 LDG.E.U16 R225, [R68.64] ;  /* 0x0000000644e18981 */ /* 0x0000a2000c1e1500 */
[----:B------:R-:W-:-:S03]  /*4f10*/  PRMT R223, RZ, 0x7610, R223 ;  /* 0x00007610ffdf7816 */ /* 0x000fc600000000df */
[----:B------:R1:W2:Y:S01]  /*4f20*/  @!P0 LDG.E.U16 R227, [R58.64] ;  /* 0x000000063ae38981 */ /* 0x0002a2000c1e1500 */
[----:B------:R-:W-:Y:S01]  /*4f30*/  IMAD.X R57, R21, 0x1, R154, P1 ;  /* 0x0000000115397824 */ /* 0x000fe200008e069a */
        /* <DEDUP_REMOVED lines=8> */
[----:B------:R0:W2:Y:S04]  /*4fc0*/  @!P0 LDG.E.U16 R222, [R68.64] ;  /* 0x0000000644de8981 */ /* 0x0000a8000c1e1500 */
[----:B------:R1:W2:Y:S01]  /*4fd0*/  @!P0 LDG.E.U16 R224, [R58.64] ;  /* 0x000000063ae08981 */ /* 0x0002a2000c1e1500 */
[----:B------:R-:W-:Y:S01]  /*4fe0*/  PRMT R221, RZ, 0x7610, R221 ;  /* 0x00007610ffdd7816 */ /* 0x000fe200000000dd */
[----:B------:R-:W-:Y:S01]  /*4ff0*/  IMAD.X R57, R45, 0x1, R154, P1 ;  /* 0x000000012d397824 */ /* 0x000fe200008e069a */
[----:B------:R-:W-:Y:S02]  /*5000*/  PRMT R220, RZ, 0x7610, R220 ;  /* 0x00007610ffdc7816 */ /* 0x000fe400000000dc */
[----:B0-----:R-:W-:Y:S02]  /*5010*/  IADD3 R68, P1, R98, R153, RZ ;  /* 0x0000009962447210 */ /* 0x001fe40007f3e0ff */
[----:B------:R-:W-:-:S02]  /*5020*/  PRMT R219, RZ, 0x7610, R219 ;  /* 0x00007610ffdb7816 */ /* 0x000fc400000000db */
[----:B------:R0:W2:Y:S01]  /*5030*/  @!P0 LDG.E.U16 R220, [R56.64] ;  /* 0x0000000638dc8981 */ /* 0x0000a2000c1e1500 */
[----:B-1----:R-:W-:-:S04]  /*5040*/  IADD3 R58, P2, R50, R153, RZ ;  /* 0x00000099323a7210 */ /* 0x002fc80007f5e0ff */
[----:B------:R-:W-:Y:S01]  /*5050*/  IADD3.X R59, R37, R154, RZ, P2, !PT ;  /* 0x0000009a253b7210 */ /* 0x000fe200017fe4ff */
[----:B------:R-:W-:-:S04]  /*5060*/  IMAD.X R69, R53, 0x1, R154, P1 ;  /* 0x0000000135457824 */ /* 0x000fc800008e069a */
[----:B------:R1:W2:Y:S01]  /*5070*/  @!P0 LDG.E.U16 R221, [R58.64] ;  /* 0x000000063add8981 */ /* 0x0002a2000c1e1500 */
[-C--:B0-----:R-:W-:Y:S02]  /*5080*/  IADD3 R56, P1, R114, R153.reuse, RZ ;  /* 0x0000009972387210 */ /* 0x081fe40007f3e0ff */
[----:B------:R-:W-:Y:S01]  /*5090*/  PRMT R218, RZ, 0x7610, R218 ;  /* 0x00007610ffda7816 */ /* 0x000fe200000000da */
[----:B------:R0:W2:Y:S01]  /*50a0*/  @!P0 LDG.E.U16 R219, [R68.64] ;  /* 0x0000000644db8981 */ /* 0x0000a2000c1e1500 */
[----:B------:R-:W-:Y:S02]  /*50b0*/  PRMT R217, RZ, 0x7610, R217 ;  /* 0x00007610ffd97816 */ /* 0x000fe400000000d9 */
[-C--:B-1----:R-:W-:Y:S01]  /*50c0*/  IADD3 R58, P2, R106, R153.reuse, RZ ;  /* 0x000000996a3a7210 */ /* 0x082fe20007f5e0ff */
[----:B------:R-:W-:Y:S01]  /*50d0*/  IMAD.X R57, R101, 0x1, R154, P1 ;  /* 0x0000000165397824 */ /* 0x000fe200008e069a */
[----:B0-----:R-:W-:-:S03]  /*50e0*/  IADD3 R68, P1, R122, R153, RZ ;  /* 0x000000997a447210 */ /* 0x001fc60007f3e0ff */
[----:B------:R-:W-:Y:S01]  /*50f0*/  IMAD.X R59, R93, 0x1, R154, P2 ;  /* 0x000000015d3b7824 */ /* 0x000fe200010e069a */
[----:B------:R-:W-:Y:S01]  /*5100*/  PRMT R216, RZ, 0x7610, R216 ;  /* 0x00007610ffd87816 */ /* 0x000fe200000000d8 */
[----:B------:R0:W2:Y:S01]  /*5110*/  @!P0 LDG.E.U16 R217, [R56.64] ;  /* 0x0000000638d98981 */ /* 0x0000a2000c1e1500 */
[----:B------:R-:W-:-:S03]  /*5120*/  IMAD.X R69, R109, 0x1, R154, P1 ;  /* 0x000000016d457824 */ /* 0x000fc600008e069a */
[----:B------:R1:W2:Y:S01]  /*5130*/  @!P0 LDG.E.U16 R218, [R58.64] ;  /* 0x000000063ada8981 */ /* 0x0002a2000c1e1500 */
[----:B------:R-:W-:Y:S02]  /*5140*/  PRMT R215, RZ, 0x7610, R215 ;  /* 0x00007610ffd77816 */ /* 0x000fe400000000d7 */
[----:B------:R-:W-:Y:S01]  /*5150*/  PRMT R214, RZ, 0x7610, R214 ;  /* 0x00007610ffd67816 */ /* 0x000fe200000000d6 */
[----:B------:R1:W2:Y:S01]  /*5160*/  @!P0 LDG.E.U16 R216, [R68.64] ;  /* 0x0000000644d88981 */ /* 0x0002a2000c1e1500 */
[-C--:B0-----:R-:W-:Y:S02]  /*5170*/  IADD3 R56, P1, R138, R153.reuse, RZ ;  /* 0x000000998a387210 */ /* 0x081fe40007f3e0ff */
[----:B-1----:R-:W-:-:S03]  /*5180*/  IADD3 R58, P2, R130, R153, RZ ;  /* 0x00000099823a7210 */ /* 0x002fc60007f5e0ff */
[--C-:B------:R-:W-:Y:S02]  /*5190*/  IMAD.X R57, R125, 0x1, R154.reuse, P1 ;  /* 0x000000017d397824 */ /* 0x100fe400008e069a */
[----:B------:R-:W-:Y:S01]  /*51a0*/  IMAD.X R59, R117, 0x1, R154, P2 ;  /* 0x00000001753b7824 */ /* 0x000fe200010e069a */
        /* <DEDUP_REMOVED lines=9> */
[----:B------:R-:W-:Y:S02]  /*5240*/  IMAD.X R57, R159, 0x1, R154, P2 ;  /* 0x000000019f397824 */ /* 0x000fe400010e069a */
[----:B------:R-:W-:-:S03]  /*5250*/  IADD3.X R59, R141, R154, RZ, P1, !PT ;  /* 0x0000009a8d3b7210 */ /* 0x000fc60000ffe4ff */
[----:B------:R1:W2:Y:S01]  /*5260*/  @!P0 LDG.E.U16 R211, [R56.64] ;  /* 0x0000000638d38981 */ /* 0x0002a2000c1e1500 */
[----:B0-----:R-:W-:Y:S02]  /*5270*/  IADD3 R68, P1, R12, R153, RZ ;  /* 0x000000990c447210 */ /* 0x001fe40007f3e0ff */
[----:B------:R-:W-:-:S03]  /*5280*/  PRMT R210, RZ, 0x7610, R210 ;  /* 0x00007610ffd27816 */ /* 0x000fc600000000d2 */
[----:B------:R-:W-:Y:S01]  /*5290*/  IMAD.X R69, R3, 0x1, R154, P1 ;  /* 0x0000000103457824 */ /* 0x000fe200008e069a */
[----:B------:R-:W-:Y:S02]  /*52a0*/  PRMT R212, RZ, 0x7610, R212 ;  /* 0x00007610ffd47816 */ /* 0x000fe400000000d4 */
[----:B-1----:R-:W-:Y:S02]  /*52b0*/  IADD3 R56, P1, R28, R153, RZ ;  /* 0x000000991c387210 */ /* 0x002fe40007f3e0ff */
[----:B------:R0:W2:Y:S01]  /*52c0*/  @!P0 LDG.E.U16 R210, [R68.64] ;  /* 0x0000000644d28981 */ /* 0x0000a2000c1e1500 */
[----:B------:R-:W-:Y:S02]  /*52d0*/  PRMT R208, RZ, 0x7610, R208 ;  /* 0x00007610ffd07816 */ /* 0x000fe400000000d0 */
[----:B------:R-:W-:Y:S01]  /*52e0*/  IMAD.X R57, R15, 0x1, R154, P1 ;  /* 0x000000010f397824 */ /* 0x000fe200008e069a */
[----:B------:R1:W2:Y:S01]  /*52f0*/  @!P0 LDG.E.U16 R212, [R58.64] ;  /* 0x000000063ad48981 */ /* 0x0002a2000c1e1500 */
[----:B------:R-:W-:-:S03]  /*5300*/  PRMT R207, RZ, 0x7610, R207 ;  /* 0x00007610ffcf7816 */ /* 0x000fc600000000cf */
[----:B------:R3:W2:Y:S01]  /*5310*/  @!P0 LDG.E.U16 R208, [R56.64] ;  /* 0x0000000638d08981 */ /* 0x0006a2000c1e1500 */
[-C--:B0-----:R-:W-:Y:S02]  /*5320*/  IADD3 R68, P1, R36, R153.reuse, RZ ;  /* 0x0000009924447210 */ /* 0x081fe40007f3e0ff */
[----:B-1----:R-:W-:-:S03]  /*5330*/  IADD3 R58, P2, R20, R153, RZ ;  /* 0x00000099143a7210 */ /* 0x002fc60007f5e0ff */
[--C-:B------:R-:W-:Y:S01]  /*5340*/  IMAD.X R69, R23, 0x1, R154.reuse, P1 ;  /* 0x0000000117457824 */ /* 0x100fe200008e069a */
[----:B------:R-:W-:Y:S02]  /*5350*/  PRMT R209, RZ, 0x7610, R209 ;  /* 0x00007610ffd17816 */ /* 0x000fe400000000d1 */
[----:B---3--:R-:W-:Y:S01]  /*5360*/  IADD3 R56, P1, R52, R153, RZ ;  /* 0x0000009934387210 */ /* 0x008fe20007f3e0ff */
[--C-:B------:R-:W-:Y:S01]  /*5370*/  IMAD.X R59, R7, 0x1, R154.reuse, P2 ;  /* 0x00000001073b7824 */ /* 0x100fe200010e069a */
[----:B------:R0:W3:Y:S01]  /*5380*/  @!P0 LDG.E.U16 R207, [R68.64] ;  /* 0x0000000644cf8981 */ /* 0x0000e2000c1e1500 */
[----:B------:R-:W-:Y:S02]  /*5390*/  PRMT R205, RZ, 0x7610, R205 ;  /* 0x00007610ffcd7816 */ /* 0x000fe400000000cd */
[----:B------:R-:W-:Y:S01]  /*53a0*/  IMAD.X R57, R39, 0x1, R154, P1 ;  /* 0x0000000127397824 */ /* 0x000fe200008e069a */
[----:B------:R1:W2:Y:S01]  /*53b0*/  @!P0 LDG.E.U16 R209, [R58.64] ;  /* 0x000000063ad18981 */ /* 0x0002a2000c1e1500 */
[----:B------:R-:W-:-:S02]  /*53c0*/  PRMT R204, RZ, 0x7610, R204 ;  /* 0x00007610ffcc7816 */ /* 0x000fc400000000cc */
[----:B------:R-:W-:Y:S01]  /*53d0*/  PRMT R206, RZ, 0x7610, R206 ;  /* 0x00007610ffce7816 */ /* 0x000fe200000000ce */
[----:B------:R4:W2:Y:S01]  /*53e0*/  @!P0 LDG.E.U16 R205, [R56.64] ;  /* 0x0000000638cd8981 */ /* 0x0008a2000c1e1500 */
[-C--:B0-----:R-:W-:Y:S02]  /*53f0*/  IADD3 R68, P1, R92, R153.reuse, RZ ;  /* 0x000000995c447210 */ /* 0x081fe40007f3e0ff */
[----:B-1----:R-:W-:-:S03]  /*5400*/  IADD3 R58, P2, R44, R153, RZ ;  /* 0x000000992c3a7210 */ /* 0x002fc60007f5e0ff */
[--C-:B------:R-:W-:Y:S01]  /*5410*/  IMAD.X R69, R47, 0x1, R154.reuse, P1 ;  /* 0x000000012f457824 */ /* 0x100fe200008e069a */
[----:B----4-:R-:W-:Y:S01]  /*5420*/  IADD3 R56, P1, R108, R153, RZ ;  /* 0x000000996c387210 */ /* 0x010fe20007f3e0ff */
[----:B------:R-:W-:-:S03]  /*5430*/  IMAD.X R59, R31, 0x1, R154, P2 ;  /* 0x000000011f3b7824 */ /* 0x000fc600010e069a */
[----:B------:R0:W4:Y:S01]  /*5440*/  @!P0 LDG.E.U16 R204, [R68.64] ;  /* 0x0000000644cc8981 */ /* 0x000122000c1e1500 */
[----:B------:R-:W-:Y:S01]  /*5450*/  PRMT R202, RZ, 0x7610, R202 ;  /* 0x00007610ffca7816 */ /* 0x000fe200000000ca */
[----:B------:R-:W-:Y:S02]  /*5460*/  IMAD.X R57, R95, 0x1, R154, P1 ;  /* 0x000000015f397824 */ /* 0x000fe400008e069a */
[----:B------:R1:W2:Y:S01]  /*5470*/  @!P0 LDG.E.U16 R206, [R58.64] ;  /* 0x000000063ace8981 */ /* 0x0002a2000c1e1500 */
[----:B------:R-:W-:-:S03]  /*5480*/  PRMT R203, RZ, 0x7610, R203 ;  /* 0x00007610ffcb7816 */ /* 0x000fc600000000cb */
[----:B------:R5:W2:Y:S01]  /*5490*/  @!P0 LDG.E.U16 R202, [R56.64] ;  /* 0x0000000638ca8981 */ /* 0x000aa2000c1e1500 */
[-C--:B0-----:R-:W-:Y:S02]  /*54a0*/  IADD3 R68, P1, R116, R153.reuse, RZ ;  /* 0x0000009974447210 */ /* 0x081fe40007f3e0ff */
[----:B-1----:R-:W-:-:S03]  /*54b0*/  IADD3 R58, P2, R100, R153, RZ ;  /* 0x00000099643a7210 */ /* 0x002fc60007f5e0ff */
[--C-:B------:R-:W-:Y:S01]  /*54c0*/  IMAD.X R69, R103, 0x1, R154.reuse, P1 ;  /* 0x0000000167457824 */ /* 0x100fe200008e069a */
[----:B------:R-:W-:Y:S02]  /*54d0*/  IADD3.X R59, R55, R154, RZ, P2, !PT ;  /* 0x0000009a373b7210 */ /* 0x000fe400017fe4ff */
[-C--:B-----5:R-:W-:Y:S02]  /*54e0*/  IADD3 R56, P1, R132, R153.reuse, RZ ;  /* 0x0000009984387210 */ /* 0x0a0fe40007f3e0ff */
[----:B------:R-:W-:Y:S01]  /*54f0*/  PRMT R201, RZ, 0x7610, R201 ;  /* 0x00007610ffc97816 */ /* 0x000fe200000000c9 */
[----:B------:R0:W5:Y:S01]  /*5500*/  @!P0 LDG.E.U16 R203, [R58.64] ;  /* 0x000000063acb8981 */ /* 0x000162000c1e1500 */
[----:B------:R-:W-:Y:S01]  /*5510*/  PRMT R199, RZ, 0x7610, R199 ;  /* 0x00007610ffc77816 */ /* 0x000fe200000000c7 */
[----:B------:R-:W-:Y:S01]  /*5520*/  IMAD.X R57, R119, 0x1, R154, P1 ;  /* 0x0000000177397824 */ /* 0x000fe200008e069a */
[----:B------:R-:W-:Y:S02]  /*5530*/  PRMT R200, RZ, 0x7610, R200 ;  /* 0x00007610ffc87816 */ /* 0x000fe400000000c8 */
[----:B------:R1:W2:Y:S04]  /*5540*/  @!P0 LDG.E.U16 R201, [R68.64] ;  /* 0x0000000644c98981 */ /* 0x0002a8000c1e1500 */
[----:B------:R1:W2:Y:S01]  /*5550*/  @!P0 LDG.E.U16 R199, [R56.64] ;  /* 0x0000000638c78981 */ /* 0x0002a2000c1e1500 */
[----:B0-----:R-:W-:-:S05]  /*5560*/  IADD3 R58, P2, R124, R153, RZ ;  /* 0x000000997c3a7210 */ /* 0x001fca0007f5e0ff */
[--C-:B------:R-:W-:Y:S01]  /*5570*/  IMAD.X R59, R111, 0x1, R154.reuse, P2 ;  /* 0x000000016f3b7824 */ /* 0x100fe200010e069a */
[-C--:B-1----:R-:W-:Y:S02]  /*5580*/  IADD3 R68, P1, R140, R153.reuse, RZ ;  /* 0x000000998c447210 */ /* 0x082fe40007f3e0ff */
[----:B------:R-:W-:Y:S02]  /*5590*/  IADD3 R56, P2, R147, R153, RZ ;  /* 0x0000009993387210 */ /* 0x000fe40007f5e0ff */
[----:B------:R0:W2:Y:S01]  /*55a0*/  @!P0 LDG.E.U16 R200, [R58.64] ;  /* 0x000000063ac88981 */ /* 0x0000a2000c1e1500 */
[--C-:B------:R-:W-:Y:S01]  /*55b0*/  IMAD.X R69, R127, 0x1, R154.reuse, P1 ;  /* 0x000000017f457824 */ /* 0x100fe200008e069a */
[----:B------:R-:W-:Y:S01]  /*55c0*/  PRMT R195, RZ, 0x7610, R195 ;  /* 0x00007610ffc37816 */ /* 0x000fe200000000c3 */
[----:B------:R-:W-:Y:S01]  /*55d0*/  IMAD.X R57, R135, 0x1, R154, P2 ;  /* 0x0000000187397824 */ /* 0x000fe200010e069a */
[----:B------:R-:W-:-:S04]  /*55e0*/  PRMT R87, RZ, 0x7610, R87 ;  /* 0x00007610ff577816 */ /* 0x000fc80000000057 */
[----:B------:R1:W3:Y:S01]  /*55f0*/  @!P0 LDG.E.U16 R195, [R56.64] ;  /* 0x0000000638c38981 */ /* 0x0002e2000c1e1500 */
[----:B0-----:R-:W-:-:S05]  /*5600*/  IADD3 R58, P1, R151, R153, RZ ;  /* 0x00000099973a7210 */ /* 0x001fca0007f3e0ff */
[----:B------:R-:W-:Y:S01]  /*5610*/  IMAD.X R59, R143, 0x1, R154, P1 ;  /* 0x000000018f3b7824 */ /* 0x000fe200008e069a */
[----:B-1----:R-:W-:-:S04]  /*5620*/  IADD3 R56, P1, R158, R153, RZ ;  /* 0x000000999e387210 */ /* 0x002fc80007f3e0ff */
[----:B------:R0:W3:Y:S01]  /*5630*/  @!P0 LDG.E.U16 R87, [R58.64] ;  /* 0x000000063a578981 */ /* 0x0000e2000c1e1500 */
[----:B------:R-:W-:Y:S01]  /*5640*/  PRMT R85, RZ, 0x7610, R85 ;  /* 0x00007610ff557816 */ /* 0x000fe20000000055 */
[----:B------:R-:W-:-:S05]  /*5650*/  IMAD.X R57, R157, 0x1, R154, P1 ;  /* 0x000000019d397824 */ /* 0x000fca00008e069a */
[----:B------:R1:W3:Y:S01]  /*5660*/  @!P0 LDG.E.U16 R85, [R56.64] ;  /* 0x0000000638558981 */ /* 0x0002e2000c1e1500 */
[----:B0-----:R-:W-:-:S04]  /*5670*/  IADD3 R58, P1, R14, R153, RZ ;  /* 0x000000990e3a7210 */ /* 0x001fc80007f3e0ff */
[----:B------:R-:W-:Y:S02]  /*5680*/  IADD3.X R59, R4, R154, RZ, P1, !PT ;  /* 0x0000009a043b7210 */ /* 0x000fe40000ffe4ff */
[----:B-1----:R-:W-:Y:S02]  /*5690*/  IADD3 R56, P1, R22, R153, RZ ;  /* 0x0000009916387210 */ /* 0x002fe40007f3e0ff */
[----:B------:R-:W-:-:S03]  /*56a0*/  PRMT R79, RZ, 0x7610, R79 ;  /* 0x00007610ff4f7816 */ /* 0x000fc6000000004f */
[----:B------:R-:W-:-:S05]  /*56b0*/  IMAD.X R57, R9, 0x1, R154, P1 ;  /* 0x0000000109397824 */ /* 0x000fca00008e069a */
[----:B------:R0:W3:Y:S01]  /*56c0*/  @!P0 LDG.E.U16 R79, [R56.64] ;  /* 0x00000006384f8981 */ /* 0x0000e2000c1e1500 */
[----:B------:R-:W-:Y:S02]  /*56d0*/  PRMT R78, RZ, 0x7610, R78 ;  /* 0x00007610ff4e7816 */ /* 0x000fe4000000004e */
[----:B0-----:R-:W-:-:S05]  /*56e0*/  IADD3 R56, P1, R30, R153, RZ ;  /* 0x000000991e387210 */ /* 0x001fca0007f3e0ff */
        /* <DEDUP_REMOVED lines=24> */
[----:B------:R-:W-:Y:S01]  /*5870*/  IMAD.X R57, R97, 0x1, R154, P1 ;  /* 0x0000000161397824 */ /* 0x000fe200008e069a */
[----:B------:R-:W-:-:S04]  /*5880*/  PRMT R71, RZ, 0x7610, R71 ;  /* 0x00007610ff477816 */ /* 0x000fc80000000047 */
[----:B------:R0:W4:Y:S02]  /*5890*/  @!P0 LDG.E.U16 R72, [R56.64] ;  /* 0x0000000638488981 */ /* 0x000124000c1e1500 */
[----:B0-----:R-:W-:-:S04]  /*58a0*/  IADD3 R56, P1, R118, R153, RZ ;  /* 0x0000009976387210 */ /* 0x001fc80007f3e0ff */
[----:B------:R-:W-:-:S05]  /*58b0*/  IADD3.X R57, R105, R154, RZ, P1, !PT ;  /* 0x0000009a69397210 */ /* 0x000fca0000ffe4ff */
[----:B------:R0:W5:Y:S01]  /*58c0*/  @!P0 LDG.E.U16 R71, [R56.64] ;  /* 0x0000000638478981 */ /* 0x000162000c1e1500 */
[----:B------:R-:W-:Y:S02]  /*58d0*/  PRMT R67, RZ, 0x7610, R67 ;  /* 0x00007610ff437816 */ /* 0x000fe40000000043 */
[----:B0-----:R-:W-:-:S05]  /*58e0*/  IADD3 R56, P1, R126, R153, RZ ;  /* 0x000000997e387210 */ /* 0x001fca0007f3e0ff */
[----:B------:R-:W-:-:S05]  /*58f0*/  IMAD.X R57, R113, 0x1, R154, P1 ;  /* 0x0000000171397824 */ /* 0x000fca00008e069a */
[----:B------:R0:W5:Y:S01]  /*5900*/  @!P0 LDG.E.U16 R67, [R56.64] ;  /* 0x0000000638438981 */ /* 0x000162000c1e1500 */
[----:B------:R-:W-:Y:S02]  /*5910*/  PRMT R70, RZ, 0x7610, R70 ;  /* 0x00007610ff467816 */ /* 0x000fe40000000046 */
[----:B0-----:R-:W-:Y:S02]  /*5920*/  IADD3 R56, P1, R134, R153, RZ ;  /* 0x0000009986387210 */ /* 0x001fe40007f3e0ff */
[----:B------:R-:W-:-:S03]  /*5930*/  PRMT R198, RZ, 0x7610, R198 ;  /* 0x00007610ffc67816 */ /* 0x000fc600000000c6 */
[----:B------:R-:W-:-:S03]  /*5940*/  IMAD.X R57, R121, 0x1, R154, P1 ;  /* 0x0000000179397824 */ /* 0x000fc600008e069a */
[----:B------:R0:W5:Y:S04]  /*5950*/  @!P0 LDG.E.U16 R198, [R68.64] ;  /* 0x0000000644c68981 */ /* 0x000168000c1e1500 */
[----:B------:R1:W5:Y:S01]  /*5960*/  @!P0 LDG.E.U16 R70, [R56.64] ;  /* 0x0000000638468981 */ /* 0x000362000c1e1500 */
[----:B0-----:R-:W-:Y:S02]  /*5970*/  PRMT R69, RZ, 0x7610, R69 ;  /* 0x00007610ff457816 */ /* 0x001fe40000000045 */
[----:B-1----:R-:W-:-:S05]  /*5980*/  IADD3 R56, P1, R142, R153, RZ ;  /* 0x000000998e387210 */ /* 0x002fca0007f3e0ff */
[----:B------:R-:W-:-:S05]  /*5990*/  IMAD.X R57, R129, 0x1, R154, P1 ;  /* 0x0000000181397824 */ /* 0x000fca00008e069a */
[----:B------:R0:W5:Y:S01]  /*59a0*/  @!P0 LDG.E.U16 R69, [R56.64] ;  /* 0x0000000638458981 */ /* 0x000162000c1e1500 */
[----:B------:R-:W-:Y:S02]  /*59b0*/  PRMT R84, RZ, 0x7610, R84 ;  /* 0x00007610ff547816 */ /* 0x000fe40000000054 */
[----:B------:R-:W-:-:S04]  /*59c0*/  PRMT R68, RZ, 0x7610, R68 ;  /* 0x00007610ff447816 */ /* 0x000fc80000000044 */
[----:B------:R1:W5:Y:S01]  /*59d0*/  @!P0 LDG.E.U16 R84, [R58.64] ;  /* 0x000000063a548981 */ /* 0x000362000c1e1500 */
[----:B0-----:R-:W-:-:S05]  /*59e0*/  IADD3 R56, P1, R148, R153, RZ ;  /* 0x0000009994387210 */ /* 0x001fca0007f3e0ff */
[----:B------:R-:W-:-:S05]  /*59f0*/  IMAD.X R57, R137, 0x1, R154, P1 ;  /* 0x0000000189397824 */ /* 0x000fca00008e069a */
[----:B------:R0:W5:Y:S01]  /*5a00*/  @!P0 LDG.E.U16 R68, [R56.64] ;  /* 0x0000000638448981 */ /* 0x000162000c1e1500 */
[----:B-1----:R-:W-:Y:S01]  /*5a10*/  MOV R58, R151 ;  /* 0x00000097003a7202 */ /* 0x002fe20000000f00 */
[----:B0-----:R-:W-:Y:S02]  /*5a20*/  IMAD.MOV.U32 R56, RZ, RZ, R152 ;  /* 0x000000ffff387224 */ /* 0x001fe400078e0098 */
[----:B------:R-:W-:-:S04]  /*5a30*/  IMAD.MOV.U32 R57, RZ, RZ, R145 ;  /* 0x000000ffff397224 */ /* 0x000fc800078e0091 */
[----:B------:R-:W-:Y:S01]  /*5a40*/  IMAD.WIDE R56, R166, 0x2, R56 ;  /* 0x00000002a6387825 */ /* 0x000fe200078e0238 */
[----:B--2---:R-:W-:Y:S03]  /*5a50*/  STS.U16 [R181+0x8000], R66 ;  /* 0x00800042b5007388 */ /* 0x004fe60000000400 */
[----:B------:R-:W-:Y:S01]  /*5a60*/  IMAD.MOV.U32 R152, RZ, RZ, R56 ;  /* 0x000000ffff987224 */ /* 0x000fe200078e0038 */
[----:B------:R-:W-:Y:S01]  /*5a70*/  STS.U16 [R181+0x8200], R65 ;  /* 0x00820041b5007388 */ /* 0x000fe20000000400 */
[----:B------:R-:W-:Y:S02]  /*5a80*/  IMAD.MOV.U32 R145, RZ, RZ, R57 ;  /* 0x000000ffff917224 */ /* 0x000fe400078e0039 */
[----:B------:R-:W-:Y:S01]  /*5a90*/  IMAD.MOV.U32 R59, RZ, RZ, R143 ;  /* 0x000000ffff3b7224 */ /* 0x000fe200078e008f */
[----:B------:R-:W-:Y:S01]  /*5aa0*/  STS.U16 [R181+0x8400], R64 ;  /* 0x00840040b5007388 */ /* 0x000fe20000000400 */
[----:B------:R-:W-:-:S02]  /*5ab0*/  IMAD.MOV.U32 R56, RZ, RZ, R150 ;  /* 0x000000ffff387224 */ /* 0x000fc400078e0096 */
[----:B------:R-:W-:Y:S01]  /*5ac0*/  IMAD.MOV.U32 R57, RZ, RZ, R141 ;  /* 0x000000ffff397224 */ /* 0x000fe200078e008d */
[----:B------:R-:W-:Y:S04]  /*5ad0*/  STS.U16 [R181+0x8600], R248 ;  /* 0x008600f8b5007388 */ /* 0x000fe80000000400 */
[----:B------:R-:W-:Y:S04]  /*5ae0*/  STS.U16 [R181+0x8800], R247 ;  /* 0x008800f7b5007388 */ /* 0x000fe80000000400 */
[----:B------:R-:W-:Y:S04]  /*5af0*/  STS.U16 [R181+0x8a00], R246 ;  /* 0x008a00f6b5007388 */ /* 0x000fe80000000400 */
[----:B------:R-:W-:Y:S04]  /*5b00*/  STS.U16 [R181+0x8c00], R245 ;  /* 0x008c00f5b5007388 */ /* 0x000fe80000000400 */
[----:B------:R-:W-:Y:S01]  /*5b10*/  STS.U16 [R181+0x8e00], R244 ;  /* 0x008e00f4b5007388 */ /* 0x000fe20000000400 */
[----:B------:R-:W-:-:S03]  /*5b20*/  IMAD.WIDE R58, R166, 0x2, R58 ;  /* 0x00000002a63a7825 */ /* 0x000fc600078e023a */
[----:B------:R-:W-:Y:S01]  /*5b30*/  STS.U16 [R180], R243 ;  /* 0x000000f3b4007388 */ /* 0x000fe20000000400 */
[----:B------:R-:W-:-:S03]  /*5b40*/  IMAD.WIDE R56, R166, 0x2, R56 ;  /* 0x00000002a6387825 */ /* 0x000fc600078e0238 */
[----:B------:R-:W-:Y:S04]  /*5b50*/  STS.U16 [R180+0x800], R242 ;  /* 0x000800f2b4007388 */ /* 0x000fe80000000400 */
        /* <DEDUP_REMOVED lines=34> */
[----:B---3--:R-:W-:Y:S04]  /*5d80*/  STS.U16 [R178+0x2400], R207 ;  /* 0x002400cfb2007388 */ /* 0x008fe80000000400 */
[----:B------:R-:W-:Y:S04]  /*5d90*/  STS.U16 [R178+0x2c00], R206 ;  /* 0x002c00ceb2007388 */ /* 0x000fe80000000400 */
[----:B------:R-:W-:Y:S04]  /*5da0*/  STS.U16 [R178+0x3400], R205 ;  /* 0x003400cdb2007388 */ /* 0x000fe80000000400 */
[----:B----4-:R-:W-:Y:S04]  /*5db0*/  STS.U16 [R178+0x3c00], R204 ;  /* 0x003c00ccb2007388 */ /* 0x010fe80000000400 */
[----:B-----5:R-:W-:Y:S04]  /*5dc0*/  STS.U16 [R178+0x4400], R203 ;  /* 0x004400cbb2007388 */ /* 0x020fe80000000400 */
[----:B------:R-:W-:Y:S04]  /*5dd0*/  STS.U16 [R178+0x4c00], R202 ;  /* 0x004c00cab2007388 */ /* 0x000fe80000000400 */
[----:B------:R-:W-:Y:S04]  /*5de0*/  STS.U16 [R178+0x5400], R201 ;  /* 0x005400c9b2007388 */ /* 0x000fe80000000400 */
[----:B------:R-:W-:Y:S04]  /*5df0*/  STS.U16 [R178+0x5c00], R200 ;  /* 0x005c00c8b2007388 */ /* 0x000fe80000000400 */
[----:B------:R-:W-:Y:S04]  /*5e00*/  STS.U16 [R178+0x6400], R199 ;  /* 0x006400c7b2007388 */ /* 0x000fe80000000400 */
[----:B------:R-:W-:Y:S04]  /*5e10*/  STS.U16 [R178+0x7400], R195 ;  /* 0x007400c3b2007388 */ /* 0x000fe80000000400 */
[----:B------:R-:W-:Y:S01]  /*5e20*/  STS.U16 [R178+0x7c00], R87 ;  /* 0x007c0057b2007388 */ /* 0x000fe20000000400 */
[----:B------:R-:W-:Y:S01]  /*5e30*/  IMAD.MOV.U32 R143, RZ, RZ, R59 ;  /* 0x000000ffff8f7224 */ /* 0x000fe200078e003b */
[----:B------:R-:W-:Y:S01]  /*5e40*/  MOV R59, R139 ;  /* 0x0000008b003b7202 */ /* 0x000fe20000000f00 */
[----:B------:R-:W-:-:S02]  /*5e50*/  IMAD.MOV.U32 R150, RZ, RZ, R56 ;  /* 0x000000ffff967224 */ /* 0x000fc400078e0038 */
[----:B------:R-:W-:Y:S02]  /*5e60*/  IMAD.MOV.U32 R141, RZ, RZ, R57 ;  /* 0x000000ffff8d7224 */ /* 0x000fe400078e0039 */
[----:B------:R-:W-:Y:S02]  /*5e70*/  IMAD.MOV.U32 R151, RZ, RZ, R58 ;  /* 0x000000ffff977224 */ /* 0x000fe400078e003a */
[----:B------:R-:W-:Y:S02]  /*5e80*/  IMAD.MOV.U32 R56, RZ, RZ, R148 ;  /* 0x000000ffff387224 */ /* 0x000fe400078e0094 */
[----:B------:R-:W-:Y:S02]  /*5e90*/  IMAD.MOV.U32 R57, RZ, RZ, R137 ;  /* 0x000000ffff397224 */ /* 0x000fe400078e0089 */
[----:B------:R-:W-:Y:S01]  /*5ea0*/  IMAD.MOV.U32 R58, RZ, RZ, R149 ;  /* 0x000000ffff3a7224 */ /* 0x000fe200078e0095 */
        /* <DEDUP_REMOVED lines=11> */
[----:B------:R0:W-:Y:S04]  /*5f60*/  STS.U16 [R177+0x4e00], R72 ;  /* 0x004e0048b1007388 */ /* 0x0001e80000000400 */
[----:B------:R-:W-:Y:S04]  /*5f70*/  STS.U16 [R177+0x5600], R71 ;  /* 0x00560047b1007388 */ /* 0x000fe80000000400 */
[----:B------:R-:W-:Y:S04]  /*5f80*/  STS.U16 [R177+0x5e00], R67 ;  /* 0x005e0043b1007388 */ /* 0x000fe80000000400 */
[----:B------:R1:W-:Y:S04]  /*5f90*/  STS.U16 [R177+0x6600], R70 ;  /* 0x00660046b1007388 */ /* 0x0003e80000000400 */
[----:B------:R-:W-:Y:S04]  /*5fa0*/  STS.U16 [R177+0x6e00], R69 ;  /* 0x006e0045b1007388 */ /* 0x000fe80000000400 */
[----:B------:R2:W-:Y:S04]  /*5fb0*/  STS.U16 [R177+0x7600], R68 ;  /* 0x00760044b1007388 */ /* 0x0005e80000000400 */
[----:B------:R-:W-:Y:S01]  /*5fc0*/  BAR.SYNC.DEFER_BLOCKING 0x0 ;  /* 0x0000000000007b1d */ /* 0x000fe20000010000 */
[----:B------:R-:W-:-:S04]  /*5fd0*/  IMAD.WIDE R56, R166, 0x2, R56 ;  /* 0x00000002a6387825 */ /* 0x000fc800078e0238 */
[----:B------:R-:W-:-:S04]  /*5fe0*/  IMAD.WIDE R58, R166, 0x2, R58 ;  /* 0x00000002a63a7825 */ /* 0x000fc800078e023a */
[----:B------:R-:W-:Y:S01]  /*5ff0*/  IMAD.MOV.U32 R148, RZ, RZ, R56 ;  /* 0x000000ffff947224 */ /* 0x000fe200078e0038 */
[----:B------:R-:W-:Y:S01]  /*6000*/  MOV R56, R146 ;  /* 0x0000009200387202 */ /* 0x000fe20000000f00 */
[----:B------:R-:W-:Y:S02]  /*6010*/  IMAD.MOV.U32 R149, RZ, RZ, R58 ;  /* 0x000000ffff957224 */ /* 0x000fe400078e003a */
[----:B------:R-:W-:Y:S02]  /*6020*/  IMAD.MOV.U32 R139, RZ, RZ, R59 ;  /* 0x000000ffff8b7224 */ /* 0x000fe400078e003b */
[----:B------:R-:W-:Y:S02]  /*6030*/  IMAD.MOV.U32 R137, RZ, RZ, R57 ;  /* 0x000000ffff897224 */ /* 0x000fe400078e0039 */
[----:B------:R-:W-:Y:S02]  /*6040*/  IMAD.MOV.U32 R58, RZ, RZ, R147 ;  /* 0x000000ffff3a7224 */ /* 0x000fe400078e0093 */
[----:B------:R-:W-:-:S02]  /*6050*/  IMAD.MOV.U32 R59, RZ, RZ, R135 ;  /* 0x000000ffff3b7224 */ /* 0x000fc400078e0087 */
[----:B------:R-:W-:Y:S02]  /*6060*/  IMAD.MOV.U32 R57, RZ, RZ, R133 ;  /* 0x000000ffff397224 */ /* 0x000fe400078e0085 */
[----:B0-----:R-:W-:Y:S01]  /*6070*/  IMAD.MOV.U32 R72, RZ, RZ, R144 ;  /* 0x000000ffff487224 */ /* 0x001fe200078e0090 */
[----:B------:R-:W-:Y:S01]  /*6080*/  LDSM.16.MT88.4 R64, [R176+0x8000] ;  /* 0x00800000b040783b */ /* 0x000fe20000004200 */
[----:B------:R-:W-:Y:S02]  /*6090*/  IMAD.MOV.U32 R73, RZ, RZ, R131 ;  /* 0x000000ffff497224 */ /* 0x000fe400078e0083 */
[----:B------:R-:W-:-:S04]  /*60a0*/  IMAD.WIDE R58, R166, 0x2, R58 ;  /* 0x00000002a63a7825 */ /* 0x000fc800078e023a */
[----:B------:R-:W-:-:S04]  /*60b0*/  IMAD.WIDE R56, R166, 0x2, R56 ;  /* 0x00000002a6387825 */ /* 0x000fc800078e0238 */
[----:B------:R-:W-:-:S04]  /*60c0*/  IMAD.WIDE R72, R166, 0x2, R72 ;  /* 0x00000002a6487825 */ /* 0x000fc800078e0248 */
[----:B------:R-:W-:Y:S01]  /*60d0*/  IMAD.MOV.U32 R147, RZ, RZ, R58 ;  /* 0x000000ffff937224 */ /* 0x000fe200078e003a */
[----:B------:R-:W-:Y:S01]  /*60e0*/  MOV R131, R73 ;  /* 0x0000004900837202 */ /* 0x000fe20000000f00 */
[----:B------:R-:W-:Y:S02]  /*60f0*/  IMAD.MOV.U32 R135, RZ, RZ, R59 ;  /* 0x000000ffff877224 */ /* 0x000fe400078e003b */
[----:B------:R-:W-:Y:S02]  /*6100*/  IMAD.MOV.U32 R146, RZ, RZ, R56 ;  /* 0x000000ffff927224 */ /* 0x000fe400078e0038 */
[----:B------:R-:W-:Y:S02]  /*6110*/  IMAD.MOV.U32 R133, RZ, RZ, R57 ;  /* 0x000000ffff857224 */ /* 0x000fe400078e0039 */
[----:B------:R-:W-:Y:S01]  /*6120*/  IMAD.MOV.U32 R144, RZ, RZ, R72 ;  /* 0x000000ffff907224 */ /* 0x000fe200078e0048 */
[----:B------:R-:W0:Y:S01]  /*6130*/  LDSM.16.M88.4 R56, [R175] ;  /* 0x00000000af38783b */ /* 0x000e220000000200 */
[----:B------:R-:W-:-:S02]  /*6140*/  IMAD.MOV.U32 R72, RZ, RZ, R142 ;  /* 0x000000ffff487224 */ /* 0x000fc400078e008e */
[----:B------:R-:W-:-:S04]  /*6150*/  IMAD.MOV.U32 R73, RZ, RZ, R129 ;  /* 0x000000ffff497224 */ /* 0x000fc800078e0081 */
[----:B------:R-:W-:-:S04]  /*6160*/  IMAD.WIDE R72, R166, 0x2, R72 ;  /* 0x00000002a6487825 */ /* 0x000fc800078e0248 */
[----:B------:R-:W-:Y:S02]  /*6170*/  IMAD.MOV.U32 R142, RZ, RZ, R72 ;  /* 0x000000ffff8e7224 */ /* 0x000fe400078e0048 */
[----:B------:R-:W-:Y:S02]  /*6180*/  IMAD.MOV.U32 R129, RZ, RZ, R73 ;  /* 0x000000ffff817224 */ /* 0x000fe400078e0049 */
[----:B-1----:R-:W-:Y:S01]  /*6190*/  IMAD.MOV.U32 R70, RZ, RZ, R140 ;  /* 0x000000ffff467224 */ /* 0x002fe200078e008c */
[----:B------:R-:W1:Y:S01]  /*61a0*/  LDSM.16.M88.4 R72, [R175+0x4000] ;  /* 0x00400000af48783b */ /* 0x000e620000000200 */
[----:B------:R-:W-:Y:S02]  /*61b0*/  IMAD.MOV.U32 R71, RZ, RZ, R127 ;  /* 0x000000ffff477224 */ /* 0x000fe400078e007f */
[----:B--2---:R-:W-:Y:S02]  /*61c0*/  IMAD.MOV.U32 R68, RZ, RZ, R138 ;  /* 0x000000ffff447224 */ /* 0x004fe400078e008a */
[----:B------:R-:W-:-:S02]  /*61d0*/  IMAD.MOV.U32 R69, RZ, RZ, R125 ;  /* 0x000000ffff457224 */ /* 0x000fc400078e007d */
[----:B------:R-:W-:-:S04]  /*61e0*/  IMAD.WIDE R70, R166, 0x2, R70 ;  /* 0x00000002a6467825 */ /* 0x000fc800078e0246 */
[----:B------:R-:W-:Y:S01]  /*61f0*/  IMAD.WIDE R68, R166, 0x2, R68 ;  /* 0x00000002a6447825 */ /* 0x000fe200078e0244 */
[----:B------:R-:W-:-:S03]  /*6200*/  MOV R140, R70 ;  /* 0x00000046008c7202 */ /* 0x000fc60000000f00 */
[----:B------:R-:W-:Y:S02]  /*6210*/  IMAD.MOV.U32 R76, RZ, RZ, R136 ;  /* 0x000000ffff4c7224 */ /* 0x000fe400078e0088 */
[----:B------:R-:W-:Y:S02]  /*6220*/  IMAD.MOV.U32 R77, RZ, RZ, R123 ;  /* 0x000000ffff4d7224 */ /* 0x000fe400078e007b */
[----:B------:R-:W-:Y:S01]  /*6230*/  IMAD.MOV.U32 R125, RZ, RZ, R69 ;  /* 0x000000ffff7d7224 */ /* 0x000fe200078e0045 */
[----:B------:R-:W-:Y:S01]  /*6240*/  MOV R69, R119 ;  /* 0x0000007700457202 */ /* 0x000fe20000000f00 */
[----:B------:R-:W-:Y:S02]  /*6250*/  IMAD.MOV.U32 R127, RZ, RZ, R71 ;  /* 0x000000ffff7f7224 */ /* 0x000fe400078e0047 */
[----:B------:R-:W-:Y:S02]  /*6260*/  IMAD.MOV.U32 R138, RZ, RZ, R68 ;  /* 0x000000ffff8a7224 */ /* 0x000fe400078e0044 */
[----:B------:R-:W-:-:S02]  /*6270*/  IMAD.MOV.U32 R70, RZ, RZ, R134 ;  /* 0x000000ffff467224 */ /* 0x000fc400078e0086 */
[----:B------:R-:W-:Y:S02]  /*6280*/  IMAD.MOV.U32 R71, RZ, RZ, R121 ;  /* 0x000000ffff477224 */ /* 0x000fe400078e0079 */
[----:B------:R-:W-:Y:S02]  /*6290*/  IMAD.MOV.U32 R68, RZ, RZ, R132 ;  /* 0x000000ffff447224 */ /* 0x000fe400078e0084 */
[----:B------:R-:W-:-:S04]  /*62a0*/  IMAD.WIDE R76, R166, 0x2, R76 ;  /* 0x00000002a64c7825 */ /* 0x000fc800078e024c */
[----:B------:R-:W-:-:S04]  /*62b0*/  IMAD.WIDE R70, R166, 0x2, R70 ;  /* 0x00000002a6467825 */ /* 0x000fc800078e0246 */
[----:B------:R-:W-:-:S04]  /*62c0*/  IMAD.WIDE R68, R166, 0x2, R68 ;  /* 0x00000002a6447825 */ /* 0x000fc800078e0244 */
[----:B------:R-:W-:Y:S02]  /*62d0*/  IMAD.MOV.U32 R136, RZ, RZ, R76 ;  /* 0x000000ffff887224 */ /* 0x000fe400078e004c */
[----:B------:R-:W-:Y:S02]  /*62e0*/  IMAD.MOV.U32 R123, RZ, RZ, R77 ;  /* 0x000000ffff7b7224 */ /* 0x000fe400078e004d */
[----:B------:R-:W2:Y:S01]  /*62f0*/  LDSM.16.MT88.4 R76, [R176+0x8200] ;  /* 0x00820000b04c783b */ /* 0x000ea20000004200 */
[----:B------:R-:W-:Y:S01]  /*6300*/  IMAD.MOV.U32 R134, RZ, RZ, R70 ;  /* 0x000000ffff867224 */ /* 0x000fe200078e0046 */
[----:B------:R-:W-:Y:S01]  /*6310*/  MOV R70, R128 ;  /* 0x0000008000467202 */ /* 0x000fe20000000f00 */
[----:B------:R-:W-:Y:S02]  /*6320*/  IMAD.MOV.U32 R132, RZ, RZ, R68 ;  /* 0x000000ffff847224 */ /* 0x000fe400078e0044 */
[----:B------:R-:W-:Y:S02]  /*6330*/  IMAD.MOV.U32 R119, RZ, RZ, R69 ;  /* 0x000000ffff777224 */ /* 0x000fe400078e0045 */
[----:B------:R-:W-:-:S02]  /*6340*/  IMAD.MOV.U32 R121, RZ, RZ, R71 ;  /* 0x000000ffff797224 */ /* 0x000fc400078e0047 */
[----:B------:R-:W-:Y:S02]  /*6350*/  IMAD.MOV.U32 R68, RZ, RZ, R126 ;  /* 0x000000ffff447224 */ /* 0x000fe400078e007e */
[----:B------:R-:W-:Y:S02]  /*6360*/  IMAD.MOV.U32 R69, RZ, RZ, R113 ;  /* 0x000000ffff457224 */ /* 0x000fe400078e0071 */
[----:B------:R-:W-:Y:S02]  /*6370*/  IMAD.MOV.U32 R71, RZ, RZ, R115 ;  /* 0x000000ffff477224 */ /* 0x000fe400078e0073 */
[----:B------:R-:W-:-:S04]  /*6380*/  IMAD.WIDE R68, R166, 0x2, R68 ;  /* 0x00000002a6447825 */ /* 0x000fc800078e0244 */
[----:B------:R-:W-:Y:S01]  /*6390*/  IMAD.WIDE R70, R166, 0x2, R70 ;  /* 0x00000002a6467825 */ /* 0x000fe200078e0246 */
[----:B------:R-:W-:-:S03]  /*63a0*/  MOV R113, R69 ;  /* 0x0000004500717202 */ /* 0x000fc60000000f00 */
[----:B------:R-:W-:Y:S02]  /*63b0*/  IMAD.MOV.U32 R128, RZ, RZ, R70 ;  /* 0x000000ffff807224 */ /* 0x000fe400078e0046 */
[----:B------:R-:W-:Y:S02]  /*63c0*/  IMAD.MOV.U32 R115, RZ, RZ, R71 ;  /* 0x000000ffff737224 */ /* 0x000fe400078e0047 */
[----:B------:R-:W-:Y:S02]  /*63d0*/  IMAD.MOV.U32 R126, RZ, RZ, R68 ;  /* 0x000000ffff7e7224 */ /* 0x000fe400078e0044 */
[----:B0-----:R-:W-:Y:S01]  /*63e0*/  HMMA.16816.F32.BF16 R68, R64, R56, R60 ;  /* 0x000000384044723c */ /* 0x001fe2000004183c */
[----:B------:R-:W-:Y:S02]  /*63f0*/  IMAD.MOV.U32 R84, RZ, RZ, R130 ;  /* 0x000000ffff547224 */ /* 0x000fe400078e0082 */
[----:B------:R-:W-:-:S04]  /*6400*/  IMAD.MOV.U32 R85, RZ, RZ, R117 ;  /* 0x000000ffff557224 */ /* 0x000fc800078e0075 */
[----:B------:R-:W-:Y:S02]  /*6410*/  IMAD.MOV.U32 R60, RZ, RZ, R122 ;  /* 0x000000ffff3c7224 */ /* 0x000fe400078e007a */
[----:B------:R-:W-:Y:S02]  /*6420*/  IMAD.MOV.U32 R61, RZ, RZ, R109 ;  /* 0x000000ffff3d7224 */ /* 0x000fe400078e006d */
[----:B------:R-:W-:Y:S02]  /*6430*/  IMAD.MOV.U32 R62, RZ, RZ, R124 ;  /* 0x000000ffff3e7224 */ /* 0x000fe400078e007c */
[----:B------:R-:W-:Y:S02]  /*6440*/  IMAD.MOV.U32 R63, RZ, RZ, R111 ;  /* 0x000000ffff3f7224 */ /* 0x000fe400078e006f */
[----:B------:R-:W-:-:S04]  /*6450*/  IMAD.WIDE R60, R166, 0x2, R60 ;  /* 0x00000002a63c7825 */ /* 0x000fc800078e023c */
[----:B------:R-:W-:-:S04]  /*6460*/  IMAD.WIDE R84, R166, 0x2, R84 ;  /* 0x00000002a6547825 */ /* 0x000fc800078e0254 */
[----:B------:R-:W-:Y:S01]  /*6470*/  IMAD.WIDE R62, R166, 0x2, R62 ;  /* 0x00000002a63e7825 */ /* 0x000fe200078e023e */
[----:B------:R-:W-:-:S03]  /*6480*/  MOV R122, R60 ;  /* 0x0000003c007a7202 */ /* 0x000fc60000000f00 */
[----:B------:R-:W-:Y:S02]  /*6490*/  IMAD.MOV.U32 R56, RZ, RZ, R120 ;  /* 0x000000ffff387224 */ /* 0x000fe400078e0078 */
[----:B------:R-:W-:Y:S02]  /*64a0*/  IMAD.MOV.U32 R57, RZ, RZ, R107 ;  /* 0x000000ffff397224 */ /* 0x000fe400078e006b */
[----:B------:R-:W-:Y:S02]  /*64b0*/  IMAD.MOV.U32 R124, RZ, RZ, R62 ;  /* 0x000000ffff7c7224 */ /* 0x000fe400078e003e */
[----:B------:R-:W-:Y:S02]  /*64c0*/  IMAD.MOV.U32 R111, RZ, RZ, R63 ;  /* 0x000000ffff6f7224 */ /* 0x000fe400078e003f */
[----:B------:R-:W-:Y:S02]  /*64d0*/  IMAD.MOV.U32 R109, RZ, RZ, R61 ;  /* 0x000000ffff6d7224 */ /* 0x000fe400078e003d */
[----:B------:R-:W-:Y:S01]  /*64e0*/  IMAD.MOV.U32 R130, RZ, RZ, R84 ;  /* 0x000000ffff827224 */ /* 0x000fe200078e0054 */
[----:B-1----:R-:W-:Y:S01]  /*64f0*/  HMMA.16816.F32.BF16 R60, R64, R72, R80 ;  /* 0x00000048403c723c */ /* 0x002fe20000041850 */
[----:B------:R-:W-:Y:S01]  /*6500*/  IMAD.MOV.U32 R117, RZ, RZ, R85 ;  /* 0x000000ffff757224 */ /* 0x000fe200078e0055 */
[----:B------:R-:W-:Y:S01]  /*6510*/  LDSM.16.MT88.4 R64, [R176+0x8400] ;  /* 0x00840000b040783b */ /* 0x000fe20000004200 */
[----:B------:R-:W-:-:S03]  /*6520*/  IMAD.WIDE R56, R166, 0x2, R56 ;  /* 0x00000002a6387825 */ /* 0x000fc600078e0238 */
[----:B------:R-:W0:Y:S01]  /*6530*/  LDSM.16.M88.4 R84, [R174] ;  /* 0x00000000ae54783b */ /* 0x000e220000000200 */
[----:B------:R-:W-:Y:S01]  /*6540*/  IMAD.MOV.U32 R107, RZ, RZ, R57 ;  /* 0x000000ffff6b7224 */ /* 0x000fe200078e0039 */
[----:B------:R-:W-:Y:S01]  /*6550*/  MOV R57, R101 ;  /* 0x0000006500397202 */ /* 0x000fe20000000f00 */
[----:B------:R-:W-:Y:S02]  /*6560*/  IMAD.MOV.U32 R72, RZ, RZ, R116 ;  /* 0x000000ffff487224 */ /* 0x000fe400078e0074 */
[----:B------:R-:W-:Y:S02]  /*6570*/  IMAD.MOV.U32 R73, RZ, RZ, R103 ;  /* 0x000000ffff497224 */ /* 0x000fe400078e0067 */
[----:B------:R-:W-:Y:S02]  /*6580*/  IMAD.MOV.U32 R120, RZ, RZ, R56 ;  /* 0x000000ffff787224 */ /* 0x000fe400078e0038 */
[----:B------:R-:W-:Y:S02]  /*6590*/  IMAD.MOV.U32 R56, RZ, RZ, R114 ;  /* 0x000000ffff387224 */ /* 0x000fe400078e0072 */
[----:B------:R-:W-:-:S04]  /*65a0*/  IMAD.WIDE R72, R166, 0x2, R72 ;  /* 0x00000002a6487825 */ /* 0x000fc800078e0248 */
[----:B------:R-:W-:-:S04]  /*65b0*/  IMAD.WIDE R56, R166, 0x2, R56 ;  /* 0x00000002a6387825 */ /* 0x000fc800078e0238 */
[----:B------:R-:W-:Y:S02]  /*65c0*/  IMAD.MOV.U32 R116, RZ, RZ, R72 ;  /* 0x000000ffff747224 */ /* 0x000fe400078e0048 */
[----:B------:R-:W-:Y:S02]  /*65d0*/  IMAD.MOV.U32 R103, RZ, RZ, R73 ;  /* 0x000000ffff677224 */ /* 0x000fe400078e0049 */
[----:B------:R-:W-:Y:S02]  /*65e0*/  IMAD.MOV.U32 R72, RZ, RZ, R108 ;  /* 0x000000ffff487224 */ /* 0x000fe400078e006c */
[----:B------:R-:W-:Y:S02]  /*65f0*/  IMAD.MOV.U32 R73, RZ, RZ, R95 ;  /* 0x000000ffff497224 */ /* 0x000fe400078e005f */
[----:B------:R-:W-:Y:S02]  /*6600*/  IMAD.MOV.U32 R114, RZ, RZ, R56 ;  /* 0x000000ffff727224 */ /* 0x000fe400078e0038 */
[----:B------:R-:W-:-:S02]  /*6610*/  IMAD.MOV.U32 R101, RZ, RZ, R57 ;  /* 0x000000ffff657224 */ /* 0x000fc400078e0039 */
[----:B--2---:R-:W-:Y:S01]  /*6620*/  HMMA.16816.F32.BF16 R56, R76, R58, R68 ;  /* 0x0000003a4c38723c */ /* 0x004fe20000041844 */
[----:B------:R-:W1:Y:S01]  /*6630*/  LDSM.16.M88.4 R68, [R174+0x4000] ;  /* 0x00400000ae44783b */ /* 0x000e620000000200 */
[----:B------:R-:W-:-:S04]  /*6640*/  IMAD.WIDE R72, R166, 0x2, R72 ;  /* 0x00000002a6487825 */ /* 0x000fc800078e0248 */
[----:B------:R-:W-:Y:S01]  /*6650*/  IMAD.MOV.U32 R80, RZ, RZ, R118 ;  /* 0x000000ffff507224 */ /* 0x000fe200078e0076 */
[----:B------:R-:W-:Y:S01]  /*6660*/  MOV R95, R73 ;  /* 0x00000049005f7202 */ /* 0x000fe20000000f00 */
[----:B------:R-:W-:Y:S01]  /*6670*/  IMAD.MOV.U32 R81, RZ, RZ, R105 ;  /* 0x000000ffff517224 */ /* 0x000fe200078e0069 */
[----:B------:R-:W-:Y:S01]  /*6680*/  HMMA.16816.F32.BF16 R60, R76, R74, R60 ;  /* 0x0000004a4c3c723c */ /* 0x000fe2000004183c */
[----:B------:R-:W-:Y:S02]  /*6690*/  IMAD.MOV.U32 R108, RZ, RZ, R72 ;  /* 0x000000ffff6c7224 */ /* 0x000fe400078e0048 */
[----:B------:R-:W2:Y:S01]  /*66a0*/  LDSM.16.MT88.4 R72, [R176+0x8600] ;  /* 0x00860000b048783b */ /* 0x000ea20000004200 */
[----:B------:R-:W-:-:S04]  /*66b0*/  IMAD.WIDE R80, R166, 0x2, R80 ;  /* 0x00000002a6507825 */ /* 0x000fc800078e0250 */
[----:B------:R-:W-:Y:S01]  /*66c0*/  IMAD.MOV.U32 R118, RZ, RZ, R80 ;  /* 0x000000ffff767224 */ /* 0x000fe200078e0050 */
[----:B------:R-:W-:Y:S01]  /*66d0*/  MOV R80, R110 ;  /* 0x0000006e00507202 */ /* 0x000fe20000000f00 */
[----:B------:R-:W-:Y:S02]  /*66e0*/  IMAD.MOV.U32 R105, RZ, RZ, R81 ;  /* 0x000000ffff697224 */ /* 0x000fe400078e0051 */
[----:B------:R-:W-:-:S04]  /*66f0*/  IMAD.MOV.U32 R81, RZ, RZ, R97 ;  /* 0x000000ffff517224 */ /* 0x000fc800078e0061 */
[----:B------:R-:W-:Y:S01]  /*6700*/  IMAD.WIDE R80, R166, 0x2, R80 ;  /* 0x00000002a6507825 */ /* 0x000fe200078e0250 */
[----:B0-----:R-:W-:Y:S03]  /*6710*/  HMMA.16816.F32.BF16 R56, R64, R84, R56 ;  /* 0x000000544038723c */ /* 0x001fe60000041838 */
[----:B------:R-:W-:Y:S02]  /*6720*/  IMAD.MOV.U32 R110, RZ, RZ, R80 ;  /* 0x000000ffff6e7224 */ /* 0x000fe400078e0050 */
[----:B------:R-:W-:Y:S02]  /*6730*/  IMAD.MOV.U32 R97, RZ, RZ, R81 ;  /* 0x000000ffff617224 */ /* 0x000fe400078e0051 */
[----:B------:R-:W-:Y:S02]  /*6740*/  IMAD.MOV.U32 R80, RZ, RZ, R106 ;  /* 0x000000ffff507224 */ /* 0x000fe400078e006a */
[----:B------:R-:W-:-:S02]  /*6750*/  IMAD.MOV.U32 R81, RZ, RZ, R93 ;  /* 0x000000ffff517224 */ /* 0x000fc400078e005d */
[----:B------:R-:W-:Y:S02]  /*6760*/  IMAD.MOV.U32 R76, RZ, RZ, R102 ;  /* 0x000000ffff4c7224 */ /* 0x000fe400078e0066 */
[----:B------:R-:W-:-:S04]  /*6770*/  IMAD.WIDE R80, R166, 0x2, R80 ;  /* 0x00000002a6507825 */ /* 0x000fc800078e0250 */
[----:B------:R-:W-:Y:S02]  /*6780*/  IMAD.MOV.U32 R77, RZ, RZ, R89 ;  /* 0x000000ffff4d7224 */ /* 0x000fe400078e0059 */
[----:B------:R-:W-:Y:S02]  /*6790*/  IMAD.MOV.U32 R78, RZ, RZ, R104 ;  /* 0x000000ffff4e7224 */ /* 0x000fe400078e0068 */
[----:B------:R-:W-:Y:S02]  /*67a0*/  IMAD.MOV.U32 R79, RZ, RZ, R91 ;  /* 0x000000ffff4f7224 */ /* 0x000fe400078e005b */
[----:B------:R-:W-:-:S04]  /*67b0*/  IMAD.WIDE R76, R166, 0x2, R76 ;  /* 0x00000002a64c7825 */ /* 0x000fc800078e024c */
[----:B------:R-:W-:Y:S02]  /*67c0*/  IMAD.MOV.U32 R106, RZ, RZ, R80 ;  /* 0x000000ffff6a7224 */ /* 0x000fe400078e0050 */
[----:B------:R-:W-:Y:S02]  /*67d0*/  IMAD.MOV.U32 R93, RZ, RZ, R81 ;  /* 0x000000ffff5d7224 */ /* 0x000fe400078e0051 */
[----:B------:R-:W-:Y:S02]  /*67e0*/  IMAD.MOV.U32 R82, RZ, RZ, R112 ;  /* 0x000000ffff527224 */ /* 0x000fe400078e0070 */
[----:B------:R-:W-:Y:S02]  /*67f0*/  IMAD.MOV.U32 R83, RZ, RZ, R99 ;  /* 0x000000ffff537224 */ /* 0x000fe400078e0063 */
[----:B------:R-:W-:-:S04]  /*6800*/  IMAD.WIDE R78, R166, 0x2, R78 ;  /* 0x00000002a64e7825 */ /* 0x000fc800078e024e */
[----:B------:R-:W-:Y:S02]  /*6810*/  IMAD.MOV.U32 R80, RZ, RZ, R100 ;  /* 0x000000ffff507224 */ /* 0x000fe400078e0064 */
[----:B------:R-:W-:Y:S02]  /*6820*/  IMAD.MOV.U32 R81, RZ, RZ, R55 ;  /* 0x000000ffff517224 */ /* 0x000fe400078e0037 */
[----:B------:R-:W-:Y:S01]  /*6830*/  IMAD.MOV.U32 R89, RZ, RZ, R77 ;  /* 0x000000ffff597224 */ /* 0x000fe200078e004d */
[----:B------:R-:W-:Y:S01]  /*6840*/  MOV R77, R51 ;  /* 0x00000033004d7202 */ /* 0x000fe20000000f00 */
[----:B------:R-:W-:Y:S01]  /*6850*/  IMAD.WIDE R82, R166, 0x2, R82 ;  /* 0x00000002a6527825 */ /* 0x000fe200078e0252 */
[----:B------:R-:W-:Y:S01]  /*6860*/  MOV R104, R78 ;  /* 0x0000004e00687202 */ /* 0x000fe20000000f00 */
[----:B-1----:R-:W-:Y:S01]  /*6870*/  HMMA.16816.F32.BF16 R64, R64, R68, R60 ;  /* 0x000000444040723c */ /* 0x002fe2000004183c */
[----:B------:R-:W-:Y:S01]  /*6880*/  LDSM.16.MT88.4 R60, [R176+0x8800] ;  /* 0x00880000b03c783b */ /* 0x000fe20000004200 */
[----:B------:R-:W-:-:S02]  /*6890*/  IMAD.MOV.U32 R102, RZ, RZ, R76 ;  /* 0x000000ffff667224 */ /* 0x000fc400078e004c */
[----:B------:R-:W-:-:S04]  /*68a0*/  IMAD.WIDE R80, R166, 0x2, R80 ;  /* 0x00000002a6507825 */ /* 0x000fc800078e0250 */
[----:B------:R-:W-:Y:S02]  /*68b0*/  IMAD.MOV.U32 R91, RZ, RZ, R79 ;  /* 0x000000ffff5b7224 */ /* 0x000fe400078e004f */
[----:B------:R-:W-:Y:S02]  /*68c0*/  IMAD.MOV.U32 R76, RZ, RZ, R96 ;  /* 0x000000ffff4c7224 */ /* 0x000fe400078e0060 */
[----:B------:R-:W-:Y:S02]  /*68d0*/  IMAD.MOV.U32 R78, RZ, RZ, R98 ;  /* 0x000000ffff4e7224 */ /* 0x000fe400078e0062 */
[----:B------:R-:W-:Y:S02]  /*68e0*/  IMAD.MOV.U32 R79, RZ, RZ, R53 ;  /* 0x000000ffff4f7224 */ /* 0x000fe400078e0035 */
[----:B------:R-:W-:Y:S02]  /*68f0*/  IMAD.MOV.U32 R112, RZ, RZ, R82 ;  /* 0x000000ffff707224 */ /* 0x000fe400078e0052 */
[----:B------:R-:W-:-:S02]  /*6900*/  IMAD.MOV.U32 R99, RZ, RZ, R83 ;  /* 0x000000ffff637224 */ /* 0x000fc400078e0053 */
[----:B------:R-:W-:-:S04]  /*6910*/  IMAD.WIDE R76, R166, 0x2, R76 ;  /* 0x00000002a64c7825 */ /* 0x000fc800078e024c */
[----:B------:R-:W-:Y:S02]  /*6920*/  IMAD.MOV.U32 R100, RZ, RZ, R80 ;  /* 0x000000ffff647224 */ /* 0x000fe400078e0050 */
[----:B------:R-:W-:Y:S02]  /*6930*/  IMAD.MOV.U32 R55, RZ, RZ, R81 ;  /* 0x000000ffff377224 */ /* 0x000fe400078e0051 */
[----:B------:R-:W-:Y:S01]  /*6940*/  IMAD.WIDE R78, R166, 0x2, R78 ;  /* 0x00000002a64e7825 */ /* 0x000fe200078e024e */
[----:B------:R-:W0:Y:S01]  /*6950*/  LDSM.16.M88.4 R80, [R175+0x80] ;  /* 0x00008000af50783b */ /* 0x000e220000000200 */
[----:B--2---:R-:W-:Y:S02]  /*6960*/  HMMA.16816.F32.BF16 R84, R72, R86, R56 ;  /* 0x000000564854723c */ /* 0x004fe40000041838 */
[----:B------:R-:W-:Y:S01]  /*6970*/  IMAD.MOV.U32 R96, RZ, RZ, R76 ;  /* 0x000000ffff607224 */ /* 0x000fe200078e004c */
[----:B------:R-:W-:Y:S01]  /*6980*/  MOV R76, R92 ;  /* 0x0000005c004c7202 */ /* 0x000fe20000000f00 */
[----:B------:R-:W-:Y:S01]  /*6990*/  IMAD.MOV.U32 R68, RZ, RZ, R90 ;  /* 0x000000ffff447224 */ /* 0x000fe200078e005a */
[----:B------:R-:W1:Y:S01]  /*69a0*/  LDSM.16.M88.4 R56, [R175+0x4080] ;  /* 0x00408000af38783b */ /* 0x000e620000000200 */
[----:B------:R-:W-:-:S02]  /*69b0*/  IMAD.MOV.U32 R69, RZ, RZ, R45 ;  /* 0x000000ffff457224 */ /* 0x000fc400078e002d */
[----:B------:R-:W-:Y:S02]  /*69c0*/  IMAD.MOV.U32 R98, RZ, RZ, R78 ;  /* 0x000000ffff627224 */ /* 0x000fe400078e004e */
[----:B------:R-:W-:Y:S02]  /*69d0*/  IMAD.MOV.U32 R53, RZ, RZ, R79 ;  /* 0x000000ffff357224 */ /* 0x000fe400078e004f */
[----:B------:R-:W-:Y:S02]  /*69e0*/  IMAD.MOV.U32 R51, RZ, RZ, R77 ;  /* 0x000000ffff337224 */ /* 0x000fe400078e004d */
[----:B------:R-:W-:Y:S02]  /*69f0*/  IMAD.MOV.U32 R78, RZ, RZ, R94 ;  /* 0x000000ffff4e7224 */ /* 0x000fe400078e005e */
[----:B------:R-:W-:Y:S02]  /*6a00*/  IMAD.MOV.U32 R79, RZ, RZ, R49 ;  /* 0x000000ffff4f7224 */ /* 0x000fe400078e0031 */
[----:B------:R-:W-:-:S02]  /*6a10*/  IMAD.MOV.U32 R77, RZ, RZ, R47 ;  /* 0x000000ffff4d7224 */ /* 0x000fc400078e002f */
[----:B------:R-:W-:-:S04]  /*6a20*/  IMAD.WIDE R68, R166, 0x2, R68 ;  /* 0x00000002a6447825 */ /* 0x000fc800078e0244 */
[----:B------:R-:W-:Y:S01]  /*6a30*/  IMAD.WIDE R78, R166, 0x2, R78 ;  /* 0x00000002a64e7825 */ /* 0x000fe200078e024e */
[----:B------:R-:W-:-:S03]  /*6a40*/  MOV R45, R69 ;  /* 0x00000045002d7202 */ /* 0x000fc60000000f00 */
[----:B------:R-:W-:-:S04]  /*6a50*/  IMAD.WIDE R76, R166, 0x2, R76 ;  /* 0x00000002a64c7825 */ /* 0x000fc800078e024c */
[----:B------:R-:W-:Y:S02]  /*6a60*/  IMAD.MOV.U32 R90, RZ, RZ, R68 ;  /* 0x000000ffff5a7224 */ /* 0x000fe400078e0044 */
[----:B------:R-:W-:Y:S02]  /*6a70*/  IMAD.MOV.U32 R94, RZ, RZ, R78 ;  /* 0x000000ffff5e7224 */ /* 0x000fe400078e004e */
[----:B------:R-:W-:Y:S02]  /*6a80*/  IMAD.MOV.U32 R49, RZ, RZ, R79 ;  /* 0x000000ffff317224 */ /* 0x000fe400078e004f */
[----:B------:R-:W-:Y:S02]  /*6a90*/  IMAD.MOV.U32 R92, RZ, RZ, R76 ;  /* 0x000000ffff5c7224 */ /* 0x000fe400078e004c */
[----:B------:R-:W-:Y:S02]  /*6aa0*/  IMAD.MOV.U32 R47, RZ, RZ, R77 ;  /* 0x000000ffff2f7224 */ /* 0x000fe400078e004d */
[----:B------:R-:W-:-:S02]  /*6ab0*/  IMAD.MOV.U32 R68, RZ, RZ, R52 ;  /* 0x000000ffff447224 */ /* 0x000fc400078e0034 */
[----:B------:R-:W-:Y:S02]  /*6ac0*/  IMAD.MOV.U32 R69, RZ, RZ, R39 ;  /* 0x000000ffff457224 */ /* 0x000fe400078e0027 */
[----:B------:R-:W-:Y:S02]  /*6ad0*/  IMAD.MOV.U32 R78, RZ, RZ, R88 ;  /* 0x000000ffff4e7224 */ /* 0x000fe400078e0058 */
[----:B------:R-:W-:Y:S02]  /*6ae0*/  IMAD.MOV.U32 R79, RZ, RZ, R43 ;  /* 0x000000ffff4f7224 */ /* 0x000fe400078e002b */
[----:B------:R-:W-:Y:S02]  /*6af0*/  IMAD.MOV.U32 R76, RZ, RZ, R54 ;  /* 0x000000ffff4c7224 */ /* 0x000fe400078e0036 */
[----:B------:R-:W-:Y:S02]  /*6b00*/  IMAD.MOV.U32 R77, RZ, RZ, R41 ;  /* 0x000000ffff4d7224 */ /* 0x000fe400078e0029 */
[C---:B------:R-:W-:Y:S01]  /*6b10*/  IMAD.WIDE R68, R166.reuse, 0x2, R68 ;  /* 0x00000002a6447825 */ /* 0x040fe200078e0244 */
[----:B------:R-:W-:Y:S03]  /*6b20*/  HMMA.16816.F32.BF16 R64, R72, R70, R64 ;  /* 0x000000464840723c */ /* 0x000fe60000041840 */
[----:B------:R-:W-:-:S04]  /*6b30*/  IMAD.WIDE R78, R166, 0x2, R78 ;  /* 0x00000002a64e7825 */ /* 0x000fc800078e024e */
[----:B------:R-:W-:-:S04]  /*6b40*/  IMAD.WIDE R76, R166, 0x2, R76 ;  /* 0x00000002a64c7825 */ /* 0x000fc800078e024c */
[----:B------:R-:W-:Y:S01]  /*6b50*/  IMAD.MOV.U32 R39, RZ, RZ, R69 ;  /* 0x000000ffff277224 */ /* 0x000fe200078e0045 */
[----:B------:R-:W-:Y:S01]  /*6b60*/  MOV R69, R33 ;  /* 0x0000002100457202 */ /* 0x000fe20000000f00 */
[----:B------:R-:W-:Y:S01]  /*6b70*/  IMAD.MOV.U32 R52, RZ, RZ, R68 ;  /* 0x000000ffff347224 */ /* 0x000fe200078e0044 */
[----:B------:R-:W-:Y:S01]  /*6b80*/  MOV R54, R76 ;  /* 0x0000004c00367202 */ /* 0x000fe20000000f00 */
[----:B------:R-:W-:Y:S02]  /*6b90*/  IMAD.MOV.U32 R88, RZ, RZ, R78 ;  /* 0x000000ffff587224 */ /* 0x000fe400078e004e */
[----:B------:R-:W-:Y:S02]  /*6ba0*/  IMAD.MOV.U32 R43, RZ, RZ, R79 ;  /* 0x000000ffff2b7224 */ /* 0x000fe400078e004f */
[----:B------:R-:W-:Y:S02]  /*6bb0*/  IMAD.MOV.U32 R41, RZ, RZ, R77 ;  /* 0x000000ffff297224 */ /* 0x000fe400078e004d */
[----:B------:R-:W-:Y:S01]  /*6bc0*/  IMAD.MOV.U32 R70, RZ, RZ, R48 ;  /* 0x000000ffff467224 */ /* 0x000fe200078e0030 */
[----:B------:R-:W2:Y:S01]  /*6bd0*/  LDSM.16.MT88.4 R76, [R176+0x8a00] ;  /* 0x008a0000b04c783b */ /* 0x000ea20000004200 */
[----:B------:R-:W-:-:S02]  /*6be0*/  IMAD.MOV.U32 R71, RZ, RZ, R35 ;  /* 0x000000ffff477224 */ /* 0x000fc400078e0023 */
[----:B------:R-:W-:Y:S02]  /*6bf0*/  IMAD.MOV.U32 R68, RZ, RZ, R46 ;  /* 0x000000ffff447224 */ /* 0x000fe400078e002e */
        /* <DEDUP_REMOVED lines=12> */
[----:B------:R-:W-:-:S04]  /*6cc0*/  IMAD.WIDE R72, R166, 0x2, R72 ;  /* 0x00000002a6487825 */ /* 0x000fc800078e0248 */
[C---:B------:R-:W-:Y:S01]  /*6cd0*/  IMAD.WIDE R68, R166.reuse, 0x2, R68 ;  /* 0x00000002a6447825 */ /* 0x040fe200078e0244 */
[----:B0-----:R-:W-:Y:S03]  /*6ce0*/  HMMA.16816.F32.BF16 R84, R60, R80, R84 ;  /* 0x000000503c54723c */ /* 0x001fe60000041854 */
[----:B------:R-:W-:Y:S01]  /*6cf0*/  IMAD.WIDE R70, R166, 0x2, R70 ;  /* 0x00000002a6467825 */ /* 0x000fe200078e0246 */
[----:B------:R-:W-:-:S03]  /*6d00*/  MOV R27, R69 ;  /* 0x00000045001b7202 */ /* 0x000fc60000000f00 */
        /* <DEDUP_REMOVED lines=10> */
[----:B------:R-:W-:Y:S01]  /*6db0*/  IMAD.MOV.U32 R69, RZ, RZ, R23 ;  /* 0x000000ffff457224 */ /* 0x000fe200078e0017 */
[----:B-1----:R-:W-:Y:S01]  /*6dc0*/  HMMA.16816.F32.BF16 R60, R60, R56, R64 ;  /* 0x000000383c3c723c */ /* 0x002fe20000041840 */
[C---:B------:R-:W-:Y:S01]  /*6dd0*/  IMAD.WIDE R72, R166.reuse, 0x2, R72 ;  /* 0x00000002a6487825 */ /* 0x040fe200078e0248 */
[----:B------:R-:W-:Y:S03]  /*6de0*/  LDSM.16.MT88.4 R64, [R176+0x8c00] ;  /* 0x008c0000b040783b */ /* 0x000fe60000004200 */
[----:B------:R-:W-:-:S04]  /*6df0*/  IMAD.WIDE R70, R166, 0x2, R70 ;  /* 0x00000002a6467825 */ /* 0x000fc800078e0246 */
[----:B------:R-:W-:-:S04]  /*6e00*/  IMAD.WIDE R68, R166, 0x2, R68 ;  /* 0x00000002a6447825 */ /* 0x000fc800078e0244 */
[----:B------:R-:W-:Y:S01]  /*6e10*/  IMAD.MOV.U32 R44, RZ, RZ, R72 ;  /* 0x000000ffff2c7224 */ /* 0x000fe200078e0048 */
[----:B------:R-:W-:Y:S01]  /*6e20*/  MOV R36, R68 ;  /* 0x0000004400247202 */ /* 0x000fe20000000f00 */
[----:B------:R-:W-:Y:S02]  /*6e30*/  IMAD.MOV.U32 R31, RZ, RZ, R73 ;  /* 0x000000ffff1f7224 */ /* 0x000fe400078e0049 */
[----:B------:R-:W0:Y:S01]  /*6e40*/  LDSM.16.M88.4 R72, [R174+0x80] ;  /* 0x00008000ae48783b */ /* 0x000e220000000200 */
[----:B------:R-:W-:Y:S02]  /*6e50*/  IMAD.MOV.U32 R38, RZ, RZ, R70 ;  /* 0x000000ffff267224 */ /* 0x000fe400078e0046 */
[----:B------:R-:W-:Y:S02]  /*6e60*/  IMAD.MOV.U32 R25, RZ, RZ, R71 ;  /* 0x000000ffff197224 */ /* 0x000fe400078e0047 */
[----:B------:R-:W-:Y:S02]  /*6e70*/  IMAD.MOV.U32 R23, RZ, RZ, R69 ;  /* 0x000000ffff177224 */ /* 0x000fe400078e0045 */
[----:B------:R-:W1:Y:S01]  /*6e80*/  LDSM.16.M88.4 R68, [R174+0x4080] ;  /* 0x00408000ae44783b */ /* 0x000e620000000200 */
[----:B------:R-:W-:-:S02]  /*6e90*/  IMAD.MOV.U32 R56, RZ, RZ, R34 ;  /* 0x000000ffff387224 */ /* 0x000fc400078e0022 */
[----:B------:R-:W-:Y:S01]  /*6ea0*/  IMAD.MOV.U32 R57, RZ, RZ, R21 ;  /* 0x000000ffff397224 */ /* 0x000fe200078e0015 */
[----:B--2---:R-:W-:Y:S03]  /*6eb0*/  HMMA.16816.F32.BF16 R84, R76, R82, R84 ;  /* 0x000000524c54723c */ /* 0x004fe60000041854 */
[----:B------:R-:W-:-:S04]  /*6ec0*/  IMAD.WIDE R56, R166, 0x2, R56 ;  /* 0x00000002a6387825 */ /* 0x000fc800078e0238 */
[----:B------:R-:W-:Y:S01]  /*6ed0*/  IMAD.MOV.U32 R21, RZ, RZ, R57 ;  /* 0x000000ffff157224 */ /* 0x000fe200078e0039 */
[----:B------:R-:W-:Y:S01]  /*6ee0*/  MOV R57, R15 ;  /* 0x0000000f00397202 */ /* 0x000fe20000000f00 */
[----:B------:R-:W-:Y:S02]  /*6ef0*/  IMAD.MOV.U32 R82, RZ, RZ, R32 ;  /* 0x000000ffff527224 */ /* 0x000fe400078e0020 */
[----:B------:R-:W-:Y:S02]  /*6f00*/  IMAD.MOV.U32 R83, RZ, RZ, R19 ;  /* 0x000000ffff537224 */ /* 0x000fe400078e0013 */
[----:B------:R-:W-:Y:S02]  /*6f10*/  IMAD.MOV.U32 R80, RZ, RZ, R30 ;  /* 0x000000ffff507224 */ /* 0x000fe400078e001e */
[----:B------:R-:W-:Y:S02]  /*6f20*/  IMAD.MOV.U32 R81, RZ, RZ, R17 ;  /* 0x000000ffff517224 */ /* 0x000fe400078e0011 */
[----:B------:R-:W-:Y:S01]  /*6f30*/  IMAD.MOV.U32 R34, RZ, RZ, R56 ;  /* 0x000000ffff227224 */ /* 0x000fe200078e0038 */
[----:B------:R-:W-:Y:S01]  /*6f40*/  HMMA.16816.F32.BF16 R60, R76, R58, R60 ;  /* 0x0000003a4c3c723c */ /* 0x000fe2000004183c */
        /* <DEDUP_REMOVED lines=10> */
[----:B------:R-:W-:Y:S01]  /*6ff0*/  IMAD.MOV.U32 R28, RZ, RZ, R56 ;  /* 0x000000ffff1c7224 */ /* 0x000fe200078e0038 */
[----:B------:R-:W2:Y:S01]  /*7000*/  LDSM.16.MT88.4 R80, [R176+0x8e00] ;  /* 0x008e0000b050783b */ /* 0x000ea20000004200 */
[----:B------:R-:W-:-:S02]  /*7010*/  IMAD.MOV.U32 R15, RZ, RZ, R57 ;  /* 0x000000ffff0f7224 */ /* 0x000fc400078e0039 */
[----:B------:R-:W-:-:S04]  /*7020*/  IMAD.WIDE R58, R166, 0x2, R58 ;  /* 0x00000002a63a7825 */ /* 0x000fc800078e023a */
        /* <DEDUP_REMOVED lines=8> */
[----:B------:R-:W-:Y:S02]  /*70b0*/  IMAD.MOV.U32 R22, RZ, RZ, R56 ;  /* 0x000000ffff167224 */ /* 0x000fe400078e0038 */
[----:B------:R-:W-:-:S04]  /*70c0*/  IMAD.WIDE R58, R166, 0x2, R58 ;  /* 0x00000002a63a7825 */ /* 0x000fc800078e023a */
[----:B------:R-:W-:Y:S02]  /*70d0*/  IMAD.MOV.U32 R56, RZ, RZ, R16 ;  /* 0x000000ffff387224 */ /* 0x000fe400078e0010 */
[----:B------:R-:W-:Y:S01]  /*70e0*/  IMAD.MOV.U32 R57, RZ, RZ, R5 ;  /* 0x000000ffff397224 */ /* 0x000fe200078e0005 */
[----:B------:R-:W-:Y:S01]  /*70f0*/  MOV R18, R58 ;  /* 0x0000003a00127202 */ /* 0x000fe20000000f00 */
[----:B------:R-:W-:Y:S01]  /*7100*/  IMAD.MOV.U32 R6, RZ, RZ, R59 ;  /* 0x000000ffff067224 */ /* 0x000fe200078e003b */
[----:B0-----:R-:W-:Y:S01]  /*7110*/  HMMA.16816.F32.BF16 R84, R64, R72, R84 ;  /* 0x000000484054723c */ /* 0x001fe20000041854 */
[----:B------:R-:W-:-:S04]  /*7120*/  IMAD.WIDE R56, R166, 0x2, R56 ;  /* 0x00000002a6387825 */ /* 0x000fc800078e0238 */
[----:B------:R-:W-:Y:S02]  /*7130*/  IMAD.MOV.U32 R58, RZ, RZ, R12 ;  /* 0x000000ffff3a7224 */ /* 0x000fe400078e000c */
[----:B------:R-:W-:Y:S01]  /*7140*/  IMAD.MOV.U32 R59, RZ, RZ, R3 ;  /* 0x000000ffff3b7224 */ /* 0x000fe200078e0003 */
[----:B-1----:R-:W-:Y:S01]  /*7150*/  HMMA.16816.F32.BF16 R64, R64, R68, R60 ;  /* 0x000000444040723c */ /* 0x002fe2000004183c */
[----:B------:R-:W-:Y:S01]  /*7160*/  IMAD.MOV.U32 R5, RZ, RZ, R57 ;  /* 0x000000ffff057224 */ /* 0x000fe200078e0039 */
[----:B------:R-:W-:Y:S01]  /*7170*/  MOV R57, R2 ;  /* 0x0000000200397202 */ /* 0x000fe20000000f00 */
[----:B------:R-:W-:Y:S02]  /*7180*/  IMAD.MOV.U32 R16, RZ, RZ, R56 ;  /* 0x000000ffff107224 */ /* 0x000fe400078e0038 */
[----:B------:R-:W-:-:S04]  /*7190*/  IMAD.WIDE R58, R166, 0x2, R58 ;  /* 0x00000002a63a7825 */ /* 0x000fc800078e023a */
[----:B------:R-:W-:Y:S01]  /*71a0*/  IMAD.MOV.U32 R56, RZ, RZ, R10 ;  /* 0x000000ffff387224 */ /* 0x000fe200078e000a */
[----:B------:R-:W-:Y:S01]  /*71b0*/  IADD3 R185, R185, -0x1, RZ ;  /* 0xffffffffb9b97810 */ /* 0x000fe20007ffe0ff */
[----:B------:R-:W-:Y:S02]  /*71c0*/  IMAD.MOV.U32 R12, RZ, RZ, R58 ;  /* 0x000000ffff0c7224 */ /* 0x000fe400078e003a */
[----:B------:R-:W-:Y:S02]  /*71d0*/  IMAD.MOV.U32 R3, RZ, RZ, R59 ;  /* 0x000000ffff037224 */ /* 0x000fe400078e003b */
[----:B------:R-:W-:-:S04]  /*71e0*/  IMAD.WIDE R56, R166, 0x2, R56 ;  /* 0x00000002a6387825 */ /* 0x000fc800078e0238 */
[----:B------:R-:W-:Y:S02]  /*71f0*/  IMAD.MOV.U32 R58, RZ, RZ, R158 ;  /* 0x000000ffff3a7224 */ /* 0x000fe400078e009e */
[----:B------:R-:W-:Y:S01]  /*7200*/  IMAD.MOV.U32 R59, RZ, RZ, R157 ;  /* 0x000000ffff3b7224 */ /* 0x000fe200078e009d */
[----:B------:R-:W-:Y:S01]  /*7210*/  ISETP.NE.U32.AND P0, PT, R185, RZ, PT ;  /* 0x000000ffb900720c */ /* 0x000fe20003f05070 */
[----:B------:R-:W-:Y:S02]  /*7220*/  IMAD.MOV.U32 R10, RZ, RZ, R56 ;  /* 0x000000ffff0a7224 */ /* 0x000fe400078e0038 */
[----:B------:R-:W-:Y:S02]  /*7230*/  IMAD.MOV.U32 R2, RZ, RZ, R57 ;  /* 0x000000ffff027224 */ /* 0x000fe400078e0039 */
[----:B------:R-:W-:-:S04]  /*7240*/  IMAD.WIDE R58, R166, 0x2, R58 ;  /* 0x00000002a63a7825 */ /* 0x000fc800078e023a */
[----:B------:R-:W-:Y:S02]  /*7250*/  IMAD.MOV.U32 R56, RZ, RZ, R160 ;  /* 0x000000ffff387224 */ /* 0x000fe400078e00a0 */
[----:B------:R-:W-:Y:S02]  /*7260*/  IMAD.MOV.U32 R57, RZ, RZ, R159 ;  /* 0x000000ffff397224 */ /* 0x000fe400078e009f */
[----:B------:R-:W-:Y:S02]  /*7270*/  IMAD.MOV.U32 R60, RZ, RZ, R14 ;  /* 0x000000ffff3c7224 */ /* 0x000fe400078e000e */
[----:B------:R-:W-:Y:S02]  /*7280*/  IMAD.MOV.U32 R61, RZ, RZ, R4 ;  /* 0x000000ffff3d7224 */ /* 0x000fe400078e0004 */
[----:B------:R-:W-:Y:S01]  /*7290*/  IMAD.MOV.U32 R158, RZ, RZ, R58 ;  /* 0x000000ffff9e7224 */ /* 0x000fe200078e003a */
[----:B------:R-:W-:Y:S01]  /*72a0*/  MOV R69, R0 ;  /* 0x0000000000457202 */ /* 0x000fe20000000f00 */
[----:B------:R-:W-:Y:S01]  /*72b0*/  IMAD.WIDE R56, R166, 0x2, R56 ;  /* 0x00000002a6387825 */ /* 0x000fe200078e0238 */
[----:B------:R-:W-:-:S03]  /*72c0*/  MOV R157, R59 ;  /* 0x0000003b009d7202 */ /* 0x000fc60000000f00 */
[----:B------:R-:W-:Y:S02]  /*72d0*/  IMAD.MOV.U32 R58, RZ, RZ, R162 ;  /* 0x000000ffff3a7224 */ /* 0x000fe400078e00a2 */
        /* <DEDUP_REMOVED lines=12> */
[----:B------:R-:W-:Y:S01]  /*73a0*/  IMAD.WIDE R56, R166, 0x2, R162 ;  /* 0x00000002a6387825 */ /* 0x000fe200078e02a2 */
[----:B--2---:R-:W-:Y:S01]  /*73b0*/  HMMA.16816.F32.BF16 R60, R80, R74, R84 ;  /* 0x0000004a503c723c */ /* 0x004fe20000041854 */
[----:B------:R-:W-:-:S02]  /*73c0*/  UIADD3 UR4, UR4, -0x80, URZ ;  /* 0xffffff8004047890 */ /* 0x000fc4000fffe03f */
[----:B------:R-:W-:-:S04]  /*73d0*/  IMAD.WIDE R76, R166, 0x2, R76 ;  /* 0x00000002a64c7825 */ /* 0x000fc800078e024c */
[C---:B------:R-:W-:Y:S01]  /*73e0*/  IMAD.WIDE R72, R166.reuse, 0x2, R72 ;  /* 0x00000002a6487825 */ /* 0x040fe200078e0248 */
[----:B------:R-:W-:Y:S03]  /*73f0*/  HMMA.16816.F32.BF16 R80, R80, R70, R64 ;  /* 0x000000465050723c */ /* 0x000fe60000041840 */
        /* <DEDUP_REMOVED lines=12> */
[----:B------:R-:W-:Y:S01]  /*74c0*/  IMAD.MOV.U32 R163, RZ, RZ, R57 ;  /* 0x000000ffffa37224 */ /* 0x000fe200078e0039 */
[----:B------:R-:W-:Y:S01]  /*74d0*/  @!P0 CALL.REL.NOINC `(.L_x_1) ;  /* 0x0000001000008944 */ /* 0x000fe20003c00000 */
[----:B------:R-:W-:Y:S05]  /*74e0*/  BRA `(.L_x_2) ;  /* 0xffffd30000007947 */ /* 0x000fea000383ffff */
.L_x_1:
[----:B------:R-:W-:Y:S02]  /*74f0*/  F2FP.BF16.PACK_AB R63, R83, R63 ;  /* 0x0000003f533f723e */ /* 0x000fe400000010ff */
[----:B------:R-:W-:Y:S02]  /*7500*/  F2FP.BF16.PACK_AB R62, R82, R62 ;  /* 0x0000003e523e723e */ /* 0x000fe400000010ff */
[----:B------:R-:W-:Y:S02]  /*7510*/  F2FP.BF16.PACK_AB R61, R81, R61 ;  /* 0x0000003d513d723e */ /* 0x000fe400000010ff */
[----:B------:R-:W-:-:S02]  /*7520*/  F2FP.BF16.PACK_AB R60, R80, R60 ;  /* 0x0000003c503c723e */ /* 0x000fc400000010ff */
.L_x_0:
[----:B------:R-:W-:Y:S01]  /*7530*/  BAR.SYNC.DEFER_BLOCKING 0x0 ;  /* 0x0000000000007b1d */ /* 0x000fe20000010000 */
[C---:B------:R-:W-:Y:S01]  /*7540*/  LOP3.LUT R0, R167.reuse, 0xe0, RZ, 0xc0, !PT ;  /* 0x000000e0a7007812 */ /* 0x040fe200078ec0ff */
[C---:B------:R-:W-:Y:S01]  /*7550*/  IMAD.SHL.U32 R2, R167.reuse, 0x80, RZ ;  /* 0x00000080a7027824 */ /* 0x040fe200078e00ff */
[----:B------:R-:W-:Y:S01]  /*7560*/  LOP3.LUT R3, R168, 0x1c, R167, 0xf8, !PT ;  /* 0x0000001ca8037812 */ /* 0x000fe200078ef8a7 */
[----:B------:R-:W-:Y:S01]  /*7570*/  IMAD.SHL.U32 R5, R167, 0x4, RZ ;  /* 0x00000004a7057824 */ /* 0x000fe200078e00ff */
[----:B------:R-:W-:Y:S01]  /*7580*/  ISETP.GE.AND P0, PT, R156, c[0x0][0x178], PT ;  /* 0x00005e009c007a0c */ /* 0x000fe20003f06270 */
[----:B------:R-:W-:Y:S01]  /*7590*/  IMAD.SHL.U32 R0, R0, 0x4, RZ ;  /* 0x0000000400007824 */ /* 0x000fe200078e00ff */
[----:B------:R-:W-:Y:S01]  /*75a0*/  LOP3.LUT R2, R2, 0xc00, RZ, 0xc0, !PT ;  /* 0x00000c0002027812 */ /* 0x000fe200078ec0ff */
[----:B------:R-:W-:Y:S01]  /*75b0*/  IMAD R156, R156, c[0x0][0x194], RZ ;  /* 0x000065009c9c7a24 */ /* 0x000fe200078e02ff */
[C---:B------:R-:W-:Y:S01]  /*75c0*/  LOP3.LUT R6, R155.reuse, 0x40, R194, 0xfe, !PT ;  /* 0x000000409b067812 */ /* 0x040fe200078efec2 */
[----:B------:R-:W-:Y:S01]  /*75d0*/  IMAD.IADD R191, R155, 0x1, R191 ;  /* 0x000000019bbf7824 */ /* 0x000fe200078e02bf */
[----:B------:R-:W-:Y:S01]  /*75e0*/  LOP3.LUT R3, R3, R0, RZ, 0xfc, !PT ;  /* 0x0000000003037212 */ /* 0x000fe200078efcff */
[----:B------:R-:W-:Y:S01]  /*75f0*/  IMAD.IADD R187, R155, 0x1, R187 ;  /* 0x000000019bbb7824 */ /* 0x000fe200078e02bb */
[----:B------:R-:W-:Y:S01]  /*7600*/  LOP3.LUT R2, R2, 0x7c, R5, 0xf8, !PT ;  /* 0x0000007c02027812 */ /* 0x000fe200078ef805 */
[----:B------:R-:W-:Y:S01]  /*7610*/  IMAD R11, R6, c[0x0][0x198], RZ ;  /* 0x00006600060b7a24 */ /* 0x000fe200078e02ff */
[----:B------:R-:W-:Y:S01]  /*7620*/  LOP3.LUT R0, R3, 0x40, RZ, 0x3c, !PT ;  /* 0x0000004003007812 */ /* 0x000fe200078e3cff */
[----:B------:R-:W-:Y:S01]  /*7630*/  IMAD R14, R187, c[0x0][0x198], RZ ;  /* 0x00006600bb0e7a24 */ /* 0x000fe200078e02ff */
[----:B------:R-:W-:-:S02]  /*7640*/  LOP3.LUT R5, R3, 0x20, RZ, 0x3c, !PT ;  /* 0x0000002003057812 */ /* 0x000fc400078e3cff */
[----:B------:R-:W-:Y:S02]  /*7650*/  LOP3.LUT R4, R3, 0x60, RZ, 0x3c, !PT ;  /* 0x0000006003047812 */ /* 0x000fe400078e3cff */
[----:B------:R-:W-:Y:S02]  /*7660*/  LOP3.LUT R167, R2, 0xe0, R167, 0x78, !PT ;  /* 0x000000e002a77812 */ /* 0x000fe400078e78a7 */
[----:B------:R-:W-:Y:S01]  /*7670*/  LOP3.LUT R2, R155, R194, RZ, 0xfc, !PT ;  /* 0x000000c29b027212 */ /* 0x000fe200078efcff */
[----:B------:R0:W-:Y:S01]  /*7680*/  STS [R3], R60 ;  /* 0x0000003c03007388 */ /* 0x0001e20000000800 */
[----:B------:R-:W-:Y:S02]  /*7690*/  LEA R16, P2, R156, c[0x0][0x170], 0x1 ;  /* 0x00005c009c107a11 */ /* 0x000fe400078408ff */
[----:B------:R-:W-:Y:S01]  /*76a0*/  ISETP.LT.AND P1, PT, R2, c[0x0][0x17c], !P0 ;  /* 0x00005f0002007a0c */ /* 0x000fe20004721270 */
[----:B------:R1:W-:Y:S01]  /*76b0*/  STS [R0+0x800], R61 ;  /* 0x0008003d00007388 */ /* 0x0003e20000000800 */
[----:B------:R-:W-:-:S02]  /*76c0*/  LEA.HI.X.SX32 R156, R156, c[0x0][0x174], 0x1, P2 ;  /* 0x00005d009c9c7a11 */ /* 0x000fc400010f0eff */
[----:B------:R-:W-:Y:S01]  /*76d0*/  LOP3.LUT R9, R155, 0x50, R194, 0xfe, !PT ;  /* 0x000000509b097812 */ /* 0x000fe200078efec2 */
[----:B------:R2:W-:Y:S01]  /*76e0*/  STS [R5+0x400], R62 ;  /* 0x0004003e05007388 */ /* 0x0005e20000000800 */
[----:B0-----:R-:W-:-:S03]  /*76f0*/  IMAD R3, R2, c[0x0][0x198], RZ ;  /* 0x0000660002037a24 */ /* 0x001fc600078e02ff */
[----:B------:R0:W-:Y:S01]  /*7700*/  STS [R4+0xc00], R63 ;  /* 0x000c003f04007388 */ /* 0x0001e20000000800 */
[----:B------:R-:W-:Y:S01]  /*7710*/  IMAD R12, R9, c[0x0][0x198], RZ ;  /* 0x00006600090c7a24 */ /* 0x000fe200078e02ff */
[----:B-1----:R-:W-:Y:S02]  /*7720*/  LOP3.LUT R0, R155, 0x10, R194, 0xfe, !PT ;  /* 0x000000109b007812 */ /* 0x002fe400078efec2 */
[----:B------:R-:W-:Y:S01]  /*7730*/  BAR.SYNC.DEFER_BLOCKING 0x0 ;  /* 0x0000000000007b1d */ /* 0x000fe20000010000 */
[C---:B------:R-:W-:Y:S02]  /*7740*/  LEA R2, P2, R3.reuse, R16, 0x1 ;  /* 0x0000001003027211 */ /* 0x040fe400078408ff */
[C---:B--2---:R-:W-:Y:S01]  /*7750*/  IMAD R5, R0.reuse, c[0x0][0x198], RZ ;  /* 0x0000660000057a24 */ /* 0x044fe200078e02ff */
[----:B------:R-:W-:Y:S02]  /*7760*/  ISETP.LT.AND P4, PT, R0, c[0x0][0x17c], !P0 ;  /* 0x00005f0000007a0c */ /* 0x000fe40004781270 */
[----:B------:R-:W-:-:S02]  /*7770*/  LEA.HI.X.SX32 R3, R3, R156, 0x1, P2 ;  /* 0x0000009c03037211 */ /* 0x000fc400010f0eff */
[----:B0-----:R-:W-:Y:S02]  /*7780*/  LEA R4, P3, R5, R16, 0x1 ;  /* 0x0000001005047211 */ /* 0x001fe400078608ff */
[--C-:B------:R-:W-:Y:S02]  /*7790*/  LOP3.LUT R0, R155, 0x60, R194.reuse, 0xfe, !PT ;  /* 0x000000609b007812 */ /* 0x100fe400078efec2 */
[----:B------:R-:W-:Y:S02]  /*77a0*/  LEA.HI.X.SX32 R5, R5, R156, 0x1, P3 ;  /* 0x0000009c05057211 */ /* 0x000fe400018f0eff */
[----:B------:R-:W-:Y:S01]  /*77b0*/  LOP3.LUT R155, R155, 0x20, R194, 0xfe, !PT ;  /* 0x000000209b9b7812 */ /* 0x000fe200078efec2 */
[----:B------:R-:W-:Y:S01]  /*77c0*/  IMAD R13, R0, c[0x0][0x198], RZ ;  /* 0x00006600000d7a24 */ /* 0x000fe200078e02ff */
[----:B------:R-:W-:Y:S02]  /*77d0*/  ISETP.LT.AND P3, PT, R6, c[0x0][0x17c], !P0 ;  /* 0x00005f0006007a0c */ /* 0x000fe40004761270 */
[C---:B------:R-:W-:Y:S01]  /*77e0*/  ISETP.LT.AND P5, PT, R155.reuse, c[0x0][0x17c], !P0 ;  /* 0x00005f009b007a0c */ /* 0x040fe200047a1270 */
[----:B------:R-:W-:Y:S01]  /*77f0*/  IMAD R155, R155, c[0x0][0x198], RZ ;  /* 0x000066009b9b7a24 */ /* 0x000fe200078e02ff */
[----:B------:R-:W0:Y:S04]  /*7800*/  LDS R15, [R167] ;  /* 0x00000000a70f7984 */ /* 0x000e280000000800 */
[C---:B------:R-:W-:Y:S01]  /*7810*/  LEA R6, P6, R155.reuse, R16, 0x1 ;  /* 0x000000109b067211 */ /* 0x040fe200078c08ff */
[----:B------:R-:W1:Y:S03]  /*7820*/  LDS R17, [R167+0x100] ;  /* 0x00010000a7117984 */ /* 0x000e660000000800 */
[----:B------:R-:W-:-:S02]  /*7830*/  LEA.HI.X.SX32 R7, R155, R156, 0x1, P6 ;  /* 0x0000009c9b077211 */ /* 0x000fc400030f0eff */
[----:B------:R-:W-:Y:S01]  /*7840*/  LEA R8, P6, R12, R16, 0x1 ;  /* 0x000000100c087211 */ /* 0x000fe200078c08ff */
[----:B------:R-:W2:Y:S04]  /*7850*/  LDS R19, [R167+0x200] ;  /* 0x00020000a7137984 */ /* 0x000ea80000000800 */
[----:B------:R-:W3:Y:S04]  /*7860*/  LDS R21, [R167+0x300] ;  /* 0x00030000a7157984 */ /* 0x000ee80000000800 */
[----:B0-----:R0:W-:Y:S04]  /*7870*/  @P1 STG.E.U16 [R2.64], R15 ;  /* 0x0000000f02001986 */ /* 0x0011e8000c101506 */
[----:B-1----:R1:W-:Y:S01]  /*7880*/  @P4 STG.E.U16 [R4.64], R17 ;  /* 0x0000001104004986 */ /* 0x0023e2000c101506 */
[C---:B------:R-:W-:Y:S01]  /*7890*/  ISETP.LT.AND P4, PT, R191.reuse, c[0x0][0x17c], !P0 ;  /* 0x00005f00bf007a0c */ /* 0x040fe20004781270 */
[----:B------:R-:W-:-:S02]  /*78a0*/  IMAD R191, R191, c[0x0][0x198], RZ ;  /* 0x00006600bfbf7a24 */ /* 0x000fc400078e02ff */
[----:B--2---:R2:W-:Y:S03]  /*78b0*/  @P5 STG.E.U16 [R6.64], R19 ;  /* 0x0000001306005986 */ /* 0x0045e6000c101506 */
[-C--:B0-----:R-:W-:Y:S02]  /*78c0*/  LEA R2, P1, R191, R16.reuse, 0x1 ;  /* 0x00000010bf027211 */ /* 0x081fe400078208ff */
[----:B------:R-:W-:Y:S02]  /*78d0*/  PRMT R15, R15, 0x7632, R15 ;  /* 0x000076320f0f7816 */ /* 0x000fe4000000000f */
[----:B-1----:R-:W-:Y:S02]  /*78e0*/  LEA R4, P2, R11, R16, 0x1 ;  /* 0x000000100b047211 */ /* 0x002fe400078408ff */
[----:B------:R-:W-:Y:S02]  /*78f0*/  LEA.HI.X.SX32 R3, R191, R156, 0x1, P1 ;  /* 0x0000009cbf037211 */ /* 0x000fe400008f0eff */
[----:B------:R-:W-:-:S02]  /*7900*/  LEA R10, P1, R13, R16, 0x1 ;  /* 0x000000100d0a7211 */ /* 0x000fc400078208ff */
[-C--:B------:R-:W-:Y:S01]  /*7910*/  LEA.HI.X.SX32 R5, R11, R156.reuse, 0x1, P2 ;  /* 0x0000009c0b057211 */ /* 0x080fe200010f0eff */
[----:B---3--:R2:W-:Y:S01]  /*7920*/  @P4 STG.E.U16 [R2.64], R21 ;  /* 0x0000001502004986 */ /* 0x0085e2000c101506 */
[----:B------:R-:W-:Y:S02]  /*7930*/  ISETP.LT.AND P2, PT, R9, c[0x0][0x17c], !P0 ;  /* 0x00005f0009007a0c */ /* 0x000fe40004741270 */
[-C--:B------:R-:W-:Y:S01]  /*7940*/  LEA.HI.X.SX32 R11, R13, R156.reuse, 0x1, P1 ;  /* 0x0000009c0d0b7211 */ /* 0x080fe200008f0eff */
[----:B------:R2:W-:Y:S01]  /*7950*/  @P3 STG.E.U16 [R4.64], R15 ;  /* 0x0000000f04003986 */ /* 0x0005e2000c101506 */
[----:B------:R-:W-:Y:S02]  /*7960*/  ISETP.LT.AND P1, PT, R0, c[0x0][0x17c], !P0 ;  /* 0x00005f0000007a0c */ /* 0x000fe40004721270 */
[----:B------:R-:W-:Y:S02]  /*7970*/  ISETP.LT.AND P0, PT, R187, c[0x0][0x17c], !P0 ;  /* 0x00005f00bb007a0c */ /* 0x000fe40004701270 */
[----:B------:R-:W-:-:S02]  /*7980*/  LEA.HI.X.SX32 R9, R12, R156, 0x1, P6 ;  /* 0x0000009c0c097211 */ /* 0x000fc400030f0eff */
[----:B------:R-:W-:Y:S02]  /*7990*/  PRMT R17, R17, 0x7632, R17 ;  /* 0x0000763211117816 */ /* 0x000fe40000000011 */
[----:B------:R-:W-:Y:S02]  /*79a0*/  PRMT R0, R19, 0x7632, R0 ;  /* 0x0000763213007816 */ /* 0x000fe40000000000 */
[C---:B------:R-:W-:Y:S01]  /*79b0*/  LEA R12, P6, R14.reuse, R16, 0x1 ;  /* 0x000000100e0c7211 */ /* 0x040fe200078c08ff */
[----:B------:R2:W-:Y:S03]  /*79c0*/  @P2 STG.E.U16 [R8.64], R17 ;  /* 0x0000001108002986 */ /* 0x0005e6000c101506 */
[----:B------:R-:W-:Y:S01]  /*79d0*/  LEA.HI.X.SX32 R13, R14, R156, 0x1, P6 ;  /* 0x0000009c0e0d7211 */ /* 0x000fe200030f0eff */
[----:B------:R2:W-:Y:S01]  /*79e0*/  @P1 STG.E.U16 [R10.64], R0 ;  /* 0x000000000a001986 */ /* 0x0005e2000c101506 */
[----:B------:R-:W-:Y:S07]  /*79f0*/  @!P0 EXIT ;  /* 0x000000000000894d */ /* 0x000fee0003800000 */
[----:B--2---:R-:W-:-:S05]  /*7a00*/  PRMT R6, R21, 0x7632, R6 ;  /* 0x0000763215067816 */ /* 0x004fca0000000006 */
[----:B------:R-:W-:Y:S01]  /*7a10*/  STG.E.U16 [R12.64], R6 ;  /* 0x000000060c007986 */ /* 0x000fe2000c101506 */
[----:B------:R-:W-:Y:S05]  /*7a20*/  EXIT ;  /* 0x000000000000794d */ /* 0x000fea0003800000 */
.L_x_3:
[----:B------:R-:W-:-:S00]  /*7a30*/  BRA `(.L_x_3) ;  /* 0xfffffff000007947 */ /* 0x000fc0000383ffff */
[----:B------:R-:W-:-:S00]  /*7a40*/  NOP ;  /* 0x0000000000007918 */ /* 0x000fc00000000000 */
        /* <DEDUP_REMOVED lines=11> */
.L_x_4:


//--------------------- .nv.shared.matmul_kernel  --------------------------
	.section	.nv.shared.matmul_kernel,"aw",@nobits
	.sectionflags	@""
	.align	16
